	.target	sm_90a

	.elftype	@"ET_EXEC"


//--------------------- .note.nv.tkinfo           --------------------------
	.section	.note.nv.tkinfo,"",@"SHT_NOTE"
	.sectionflags	@"SHF_NOTE_NV_TKINFO"
	.tkinfo
        /*0018*/ 	.word	0x00000002
        /*0030*/ 	.string	""
        /*0030*/ 	.string	"ptxas"
        /*0030*/ 	.string	"Cuda compilation tools, release 13.0, V13.0.88"
        /*0030*/ 	.string	"Build cuda_13.0.r13.0/compiler.36424714_0"
        /*0030*/ 	.string	"-arch sm_90a -m 64 "



//--------------------- .note.nv.cuinfo           --------------------------
	.section	.note.nv.cuinfo,"",@"SHT_NOTE"
	.sectionflags	@"SHF_NOTE_NV_CUINFO"
        /*0018*/ 	.short	0x0002
        /*001a*/ 	.short	0x005a
        /*001c*/ 	.short	0x0082
	.zero		2


//--------------------- .nv.info                  --------------------------
	.section	.nv.info,"",@"SHT_CUDA_INFO"
	.align	4


	//----- nvinfo : EIATTR_REGCOUNT
	.align		4
        /*0000*/ 	.byte	0x04, 0x2f
        /*0002*/ 	.short	(.L_15 - .L_14)
	.align		4
.L_14:
        /*0004*/ 	.word	index@(_ZN7cutlass13device_kernelINS_4gemm6kernel13GemmUniversalIN4cute5tupleIJiiiiEEENS1_10collective13CollectiveMmaINS1_34MainloopSm90TmaGmmaWarpSpecializedILi3ENS5_IJNS4_1CILi2EEENSA_ILi1EEESC_EEENS1_32KernelTmaWarpSpecializedPingpongEEENS5_IJNSA_ILi64EEENSA_ILi176EEENSA_ILi128EEEEEENS_10bfloat16_tENS5_IJlSC_lEEESK_SL_NS4_8TiledMMAINS4_8MMA_AtomIJNS4_4SM904GMMA27MMA_64x16x16_F32BF16BF16_SSILNSP_5MajorE0ELSR_0ELNSP_7ScaleInE1ELSS_1EEEEEENS4_6LayoutINS5_IJSC_SC_SC_EEENS5_IJNSA_ILi0EEESX_SX_EEEEENS5_IJNS4_10UnderscoreES10_S10_EEEEENS4_13SM90_TMA_LOADENS4_14ComposedLayoutINS4_7SwizzleILi3ELi4ELi3EEENS4_18smem_ptr_flag_bitsILi16EEENSV_INS5_IJNSA_ILi8EEESG_EEENS5_IJSG_SC_EEEEEEEvNS4_8identityENS4_23SM90_TMA_LOAD_MULTICASTES1D_vS1E_EENS_8epilogue10collective6detail29Sm90TmaWarpSpecializedAdapterINS1I_15DefaultEpilogueISK_SL_SL_NS1H_6thread17LinearCombinationISK_Li1EffLNS1M_9ScaleType4KindE0ELNS_15FloatRoundStyleE2ESK_EENS1_15EpilogueDefaultEEEEEvvEEEEvNT_6ParamsE)
        /*0008*/ 	.word	0x000000a8


	//----- nvinfo : EIATTR_FRAME_SIZE
	.align		4
.L_15:
        /*000c*/ 	.byte	0x04, 0x11
        /*000e*/ 	.short	(.L_17 - .L_16)
	.align		4
.L_16:
        /*0010*/ 	.word	index@(_ZN7cutlass13device_kernelINS_4gemm6kernel13GemmUniversalIN4cute5tupleIJiiiiEEENS1_10collective13CollectiveMmaINS1_34MainloopSm90TmaGmmaWarpSpecializedILi3ENS5_IJNS4_1CILi2EEENSA_ILi1EEESC_EEENS1_32KernelTmaWarpSpecializedPingpongEEENS5_IJNSA_ILi64EEENSA_ILi176EEENSA_ILi128EEEEEENS_10bfloat16_tENS5_IJlSC_lEEESK_SL_NS4_8TiledMMAINS4_8MMA_AtomIJNS4_4SM904GMMA27MMA_64x16x16_F32BF16BF16_SSILNSP_5MajorE0ELSR_0ELNSP_7ScaleInE1ELSS_1EEEEEENS4_6LayoutINS5_IJSC_SC_SC_EEENS5_IJNSA_ILi0EEESX_SX_EEEEENS5_IJNS4_10UnderscoreES10_S10_EEEEENS4_13SM90_TMA_LOADENS4_14ComposedLayoutINS4_7SwizzleILi3ELi4ELi3EEENS4_18smem_ptr_flag_bitsILi16EEENSV_INS5_IJNSA_ILi8EEESG_EEENS5_IJSG_SC_EEEEEEEvNS4_8identityENS4_23SM90_TMA_LOAD_MULTICASTES1D_vS1E_EENS_8epilogue10collective6detail29Sm90TmaWarpSpecializedAdapterINS1I_15DefaultEpilogueISK_SL_SL_NS1H_6thread17LinearCombinationISK_Li1EffLNS1M_9ScaleType4KindE0ELNS_15FloatRoundStyleE2ESK_EENS1_15EpilogueDefaultEEEEEvvEEEEvNT_6ParamsE)
        /*0014*/ 	.word	0x00000008


	//----- nvinfo : EIATTR_MIN_STACK_SIZE
	.align		4
.L_17:
        /*0018*/ 	.byte	0x04, 0x12
        /*001a*/ 	.short	(.L_19 - .L_18)
	.align		4
.L_18:
        /*001c*/ 	.word	index@(_ZN7cutlass13device_kernelINS_4gemm6kernel13GemmUniversalIN4cute5tupleIJiiiiEEENS1_10collective13CollectiveMmaINS1_34MainloopSm90TmaGmmaWarpSpecializedILi3ENS5_IJNS4_1CILi2EEENSA_ILi1EEESC_EEENS1_32KernelTmaWarpSpecializedPingpongEEENS5_IJNSA_ILi64EEENSA_ILi176EEENSA_ILi128EEEEEENS_10bfloat16_tENS5_IJlSC_lEEESK_SL_NS4_8TiledMMAINS4_8MMA_AtomIJNS4_4SM904GMMA27MMA_64x16x16_F32BF16BF16_SSILNSP_5MajorE0ELSR_0ELNSP_7ScaleInE1ELSS_1EEEEEENS4_6LayoutINS5_IJSC_SC_SC_EEENS5_IJNSA_ILi0EEESX_SX_EEEEENS5_IJNS4_10UnderscoreES10_S10_EEEEENS4_13SM90_TMA_LOADENS4_14ComposedLayoutINS4_7SwizzleILi3ELi4ELi3EEENS4_18smem_ptr_flag_bitsILi16EEENSV_INS5_IJNSA_ILi8EEESG_EEENS5_IJSG_SC_EEEEEEEvNS4_8identityENS4_23SM90_TMA_LOAD_MULTICASTES1D_vS1E_EENS_8epilogue10collective6detail29Sm90TmaWarpSpecializedAdapterINS1I_15DefaultEpilogueISK_SL_SL_NS1H_6thread17LinearCombinationISK_Li1EffLNS1M_9ScaleType4KindE0ELNS_15FloatRoundStyleE2ESK_EENS1_15EpilogueDefaultEEEEEvvEEEEvNT_6ParamsE)
        /*0020*/ 	.word	0x00000008
.L_19:


//--------------------- .nv.compat                --------------------------
	.section	.nv.compat,"",@"SHT_CUDA_COMPAT_INFO"
	.align	4
        /*0000*/ 	.byte	0x02, 0x09, 0x01, 0x00, 0x02, 0x02, 0x04, 0x00, 0x02, 0x05, 0x05, 0x00, 0x03, 0x07, 0x01, 0x01
        /*0010*/ 	.byte	0x02, 0x03, 0x01, 0x00, 0x02, 0x06, 0x01, 0x00, 0x04, 0x0b, 0x08, 0x00, 0x00, 0x00, 0x00, 0x00
        /*0020*/ 	.byte	0x00, 0x00, 0x00, 0x00


//--------------------- .nv.info._ZN7cutlass13device_kernelINS_4gemm6kernel13GemmUniversalIN4cute5tupleIJiiiiEEENS1_10collective13CollectiveMmaINS1_34MainloopSm90TmaGmmaWarpSpecializedILi3ENS5_IJNS4_1CILi2EEENSA_ILi1EEESC_EEENS1_32KernelTmaWarpSpecializedPingpongEEENS5_IJNSA_ILi64EEENSA_ILi176EEENSA_ILi128EEEEEENS_10bfloat16_tENS5_IJlSC_lEEESK_SL_NS4_8TiledMMAINS4_8MMA_AtomIJNS4_4SM904GMMA27MMA_64x16x16_F32BF16BF16_SSILNSP_5MajorE0ELSR_0ELNSP_7ScaleInE1ELSS_1EEEEEENS4_6LayoutINS5_IJSC_SC_SC_EEENS5_IJNSA_ILi0EEESX_SX_EEEEENS5_IJNS4_10UnderscoreES10_S10_EEEEENS4_13SM90_TMA_LOADENS4_14ComposedLayoutINS4_7SwizzleILi3ELi4ELi3EEENS4_18smem_ptr_flag_bitsILi16EEENSV_INS5_IJNSA_ILi8EEESG_EEENS5_IJSG_SC_EEEEEEEvNS4_8identityENS4_23SM90_TMA_LOAD_MULTICASTES1D_vS1E_EENS_8epilogue10collective6detail29Sm90TmaWarpSpecializedAdapterINS1I_15DefaultEpilogueISK_SL_SL_NS1H_6thread17LinearCombinationISK_Li1EffLNS1M_9ScaleType4KindE0ELNS_15FloatRoundStyleE2ESK_EENS1_15EpilogueDefaultEEEEEvvEEEEvNT_6ParamsE --------------------------
	.section	.nv.info._ZN7cutlass13device_kernelINS_4gemm6kernel13GemmUniversalIN4cute5tupleIJiiiiEEENS1_10collective13CollectiveMmaINS1_34MainloopSm90TmaGmmaWarpSpecializedILi3ENS5_IJNS4_1CILi2EEENSA_ILi1EEESC_EEENS1_32KernelTmaWarpSpecializedPingpongEEENS5_IJNSA_ILi64EEENSA_ILi176EEENSA_ILi128EEEEEENS_10bfloat16_tENS5_IJlSC_lEEESK_SL_NS4_8TiledMMAINS4_8MMA_AtomIJNS4_4SM904GMMA27MMA_64x16x16_F32BF16BF16_SSILNSP_5MajorE0ELSR_0ELNSP_7ScaleInE1ELSS_1EEEEEENS4_6LayoutINS5_IJSC_SC_SC_EEENS5_IJNSA_ILi0EEESX_SX_EEEEENS5_IJNS4_10UnderscoreES10_S10_EEEEENS4_13SM90_TMA_LOADENS4_14ComposedLayoutINS4_7SwizzleILi3ELi4ELi3EEENS4_18smem_ptr_flag_bitsILi16EEENSV_INS5_IJNSA_ILi8EEESG_EEENS5_IJSG_SC_EEEEEEEvNS4_8identityENS4_23SM90_TMA_LOAD_MULTICASTES1D_vS1E_EENS_8epilogue10collective6detail29Sm90TmaWarpSpecializedAdapterINS1I_15DefaultEpilogueISK_SL_SL_NS1H_6thread17LinearCombinationISK_Li1EffLNS1M_9ScaleType4KindE0ELNS_15FloatRoundStyleE2ESK_EENS1_15EpilogueDefaultEEEEEvvEEEEvNT_6ParamsE,"",@"SHT_CUDA_INFO"
	.sectionflags	@""
	.align	4


	//----- nvinfo : EIATTR_CUDA_API_VERSION
	.align		4
        /*0000*/ 	.byte	0x04, 0x37
        /*0002*/ 	.short	(.L_21 - .L_20)
.L_20:
        /*0004*/ 	.word	0x00000082


	//----- nvinfo : EIATTR_KPARAM_INFO
	.align		4
.L_21:
        /*0008*/ 	.byte	0x04, 0x17
        /*000a*/ 	.short	(.L_23 - .L_22)
.L_22:
        /*000c*/ 	.word	0x00000000
        /*0010*/ 	.short	0x0000
        /*0012*/ 	.short	0x0070
        /*0014*/ 	.byte	0x00, 0xf0, 0x01, 0x10


	//----- nvinfo : EIATTR_SPARSE_MMA_MASK
	.align		4
.L_23:
        /*0018*/ 	.byte	0x03, 0x50
        /*001a*/ 	.short	0x0000


	//----- nvinfo : EIATTR_MAXREG_COUNT
	.align		4
        /*001c*/ 	.byte	0x03, 0x1b
        /*001e*/ 	.short	0x00a8


	//----- nvinfo : EIATTR_NUM_BARRIERS
	.align		4
        /*0020*/ 	.byte	0x02, 0x4c
        /*0022*/ 	.byte	0x01
	.zero		1


	//----- nvinfo : EIATTR_EXTERNS
	.align		4
        /*0024*/ 	.byte	0x04, 0x0f
        /*0026*/ 	.short	(.L_25 - .L_24)


	//   ....[0]....
	.align		4
.L_24:
        /*0028*/ 	.word	index@(__assertfail)


	//----- nvinfo : EIATTR_ANNOTATIONS
	.align		4
.L_25:
        /*002c*/ 	.byte	0x04, 0x55
        /*002e*/ 	.short	(.L_27 - .L_26)


	//   ....[0]....
.L_26:
        /*0030*/ 	.word	0x00000001
        /*0034*/ 	.byte	0x90, 0x0d, 0x00, 0x00, 0x01, 0x00, 0x00, 0x00, 0xf0, 0xbd, 0x00, 0x00, 0x01, 0x00, 0x00, 0x00
        /*0044*/ 	.byte	0x20, 0xcb, 0x00, 0x00


	//----- nvinfo : EIATTR_MERCURY_ISA_VERSION
	.align		4
.L_27:
        /*0048*/ 	.byte	0x03, 0x5f
        /*004a*/ 	.short	0x0101


	//----- nvinfo : EIATTR_INT_WARP_WIDE_INSTR_OFFSETS
	.align		4
        /*004c*/ 	.byte	0x04, 0x31
        /*004e*/ 	.short	(.L_29 - .L_28)


	//   ....[0]....
.L_28:
        /*0050*/ 	.word	0x00000510


	//   ....[1]....
        /*0054*/ 	.word	0x00000540


	//   ....[2]....
        /*0058*/ 	.word	0x00000580


	//   ....[3]....
        /*005c*/ 	.word	0x000006b0


	//   ....[4]....
        /*0060*/ 	.word	0x000006c0


	//   ....[5]....
        /*0064*/ 	.word	0x000006d0


	//   ....[6]....
        /*0068*/ 	.word	0x00000770


	//   ....[7]....
        /*006c*/ 	.word	0x000007b0


	//   ....[8]....
        /*0070*/ 	.word	0x00005f80


	//----- nvinfo : EIATTR_COOP_GROUP_MASK_REGIDS
	.align		4
.L_29:
        /*0074*/ 	.byte	0x04, 0x29
        /*0076*/ 	.short	(.L_31 - .L_30)


	//   ....[0]....
.L_30:
        /*0078*/ 	.word	0xffffffff


	//   ....[1]....
        /*007c*/ 	.word	0xffffffff


	//   ....[2]....
        /*0080*/ 	.word	0xffffffff


	//   ....[3]....
        /*0084*/ 	.word	0xffffffff


	//   ....[4]....
        /*0088*/ 	.word	0xffffffff


	//   ....[5]....
        /*008c*/ 	.word	0xffffffff


	//   ....[6]....
        /*0090*/ 	.word	0xffffffff


	//----- nvinfo : EIATTR_COOP_GROUP_INSTR_OFFSETS
	.align		4
.L_31:
        /*0094*/ 	.byte	0x04, 0x28
        /*0096*/ 	.short	(.L_33 - .L_32)


	//   ....[0]....
.L_32:
        /*0098*/ 	.word	0x00000070


	//   ....[1]....
        /*009c*/ 	.word	0x00000080


	//   ....[2]....
        /*00a0*/ 	.word	0x00000140


	//   ....[3]....
        /*00a4*/ 	.word	0x000002d0


	//   ....[4]....
        /*00a8*/ 	.word	0x00000310


	//   ....[5]....
        /*00ac*/ 	.word	0x000006f0


	//   ....[6]....
        /*00b0*/ 	.word	0x00000930


	//----- nvinfo : EIATTR_REG_RECONFIG
	.align		4
.L_33:
        /*00b4*/ 	.byte	0x01, 0x54
	.zero		2


	//----- nvinfo : EIATTR_SYSCALL_OFFSETS
	.align		4
        /*00b8*/ 	.byte	0x04, 0x46
        /*00ba*/ 	.short	(.L_35 - .L_34)


	//   ....[0]....
.L_34:
        /*00bc*/ 	.word	0x000017c0


	//----- nvinfo : EIATTR_MBARRIER_INSTR_OFFSETS
	.align		4
.L_35:
        /*00c0*/ 	.byte	0x04, 0x39
        /*00c2*/ 	.short	(.L_37 - .L_36)


	//   ....[0]....
.L_36:
        /*00c4*/ 	.word	0x00000260
        /*00c8*/ 	.word	0x000000ff
        /*00cc*/ 	.word	0x00000000
        /*00d0*/ 	.short	0x0100
        /*00d2*/ 	.byte	0x08
	.zero		1


	//   ....[1]....
        /*00d4*/ 	.word	0x00000270
        /*00d8*/ 	.word	0x000000ff
        /*00dc*/ 	.word	0x00000018
        /*00e0*/ 	.short	0x0100
        /*00e2*/ 	.byte	0x08
	.zero		1


	//   ....[2]....
        /*00e4*/ 	.word	0x00000280
        /*00e8*/ 	.word	0x000000ff
        /*00ec*/ 	.word	0x00000008
        /*00f0*/ 	.short	0x0100
        /*00f2*/ 	.byte	0x08
	.zero		1


	//   ....[3]....
        /*00f4*/ 	.word	0x00000290
        /*00f8*/ 	.word	0x000000ff
        /*00fc*/ 	.word	0x00000020
        /*0100*/ 	.short	0x0100
        /*0102*/ 	.byte	0x08
	.zero		1


	//   ....[4]....
        /*0104*/ 	.word	0x000002a0
        /*0108*/ 	.word	0x000000ff
        /*010c*/ 	.word	0x00000010
        /*0110*/ 	.short	0x0100
        /*0112*/ 	.byte	0x08
	.zero		1


	//   ....[5]....
        /*0114*/ 	.word	0x000002b0
        /*0118*/ 	.word	0x000000ff
        /*011c*/ 	.word	0x00000028
        /*0120*/ 	.short	0x0100
        /*0122*/ 	.byte	0x08
	.zero		1


	//   ....[6]....
        /*0124*/ 	.word	0x000007e0
        /*0128*/ 	.word	0x000000ff
        /*012c*/ 	.word	0x00000060
        /*0130*/ 	.short	0x0100
        /*0132*/ 	.byte	0x08
	.zero		1


	//   ....[7]....
        /*0134*/ 	.word	0x00000870
        /*0138*/ 	.word	0x000000ff
        /*013c*/ 	.word	0x00000068
        /*0140*/ 	.short	0x0100
        /*0142*/ 	.byte	0x08
	.zero		1


	//   ....[8]....
        /*0144*/ 	.word	0x000008b0
        /*0148*/ 	.word	0x000000ff
        /*014c*/ 	.word	0x00000040
        /*0150*/ 	.short	0x0100
        /*0152*/ 	.byte	0x09
	.zero		1


	//   ....[9]....
        /*0154*/ 	.word	0x000008c0
        /*0158*/ 	.word	0x000000ff
        /*015c*/ 	.word	0x00000048
        /*0160*/ 	.short	0x0100
        /*0162*/ 	.byte	0x09
	.zero		1


	//   ....[10]....
        /*0164*/ 	.word	0x000008d0
        /*0168*/ 	.word	0x000000ff
        /*016c*/ 	.word	0x00000050
        /*0170*/ 	.short	0x0100
        /*0172*/ 	.byte	0x09
	.zero		1


	//   ....[11]....
        /*0174*/ 	.word	0x000008e0
        /*0178*/ 	.word	0x000000ff
        /*017c*/ 	.word	0x00000058
        /*0180*/ 	.short	0x0100
        /*0182*/ 	.byte	0x09
	.zero		1


	//   ....[12]....
        /*0184*/ 	.word	0x000016a0
        /*0188*/ 	.word	0x0000007b
        /*018c*/ 	.word	0x00000000
        /*0190*/ 	.short	0x010a
        /*0192*/ 	.byte	0x29
	.zero		1


	//   ....[13]....
        /*0194*/ 	.word	0x00001840
        /*0198*/ 	.word	0x00000003
        /*019c*/ 	.word	0x00000000
        /*01a0*/ 	.short	0x010a
        /*01a2*/ 	.byte	0x3f
	.zero		1


	//   ....[14]....
        /*01a4*/ 	.word	0x000018a0
        /*01a8*/ 	.word	0x00000003
        /*01ac*/ 	.word	0x00000000
        /*01b0*/ 	.short	0x010a
        /*01b2*/ 	.byte	0x3f
	.zero		1


	//   ....[15]....
        /*01b4*/ 	.word	0x00003bc0
        /*01b8*/ 	.word	0x000000ff
        /*01bc*/ 	.word	0x00000000
        /*01c0*/ 	.short	0x010a
        /*01c2*/ 	.byte	0x04
	.zero		1


	//   ....[16]....
        /*01c4*/ 	.word	0x00003c00
        /*01c8*/ 	.word	0x000000ff
        /*01cc*/ 	.word	0x00000000
        /*01d0*/ 	.short	0x010a
        /*01d2*/ 	.byte	0x04
	.zero		1


	//   ....[17]....
        /*01d4*/ 	.word	0x00005e20
        /*01d8*/ 	.word	0x00000005
        /*01dc*/ 	.word	0x00000000
        /*01e0*/ 	.short	0x0101
        /*01e2*/ 	.byte	0x3f
	.zero		1


	//   ....[18]....
        /*01e4*/ 	.word	0x00005f20
        /*01e8*/ 	.word	0x0000007a
        /*01ec*/ 	.word	0x00000000
        /*01f0*/ 	.short	0x0101
        /*01f2*/ 	.byte	0x2a
	.zero		1


	//   ....[19]....
        /*01f4*/ 	.word	0x00006020
        /*01f8*/ 	.word	0x00000003
        /*01fc*/ 	.word	0x00000000
        /*0200*/ 	.short	0x0101
        /*0202*/ 	.byte	0x3f
	.zero		1


	//   ....[20]....
        /*0204*/ 	.word	0x000060e0
        /*0208*/ 	.word	0x0000007b
        /*020c*/ 	.word	0x00000010
        /*0210*/ 	.short	0x010a
        /*0212*/ 	.byte	0x29
	.zero		1


	//   ....[21]....
        /*0214*/ 	.word	0x0000be10
        /*0218*/ 	.word	0x00000078
        /*021c*/ 	.word	0x00000000
        /*0220*/ 	.short	0x0101
        /*0222*/ 	.byte	0x2a
	.zero		1


	//   ....[22]....
        /*0224*/ 	.word	0x0000c7a0
        /*0228*/ 	.word	0x0000000c
        /*022c*/ 	.word	0x00000018
        /*0230*/ 	.short	0x010a
        /*0232*/ 	.byte	0x3f
	.zero		1


	//   ....[23]....
        /*0234*/ 	.word	0x0000cc30
        /*0238*/ 	.word	0x00000005
        /*023c*/ 	.word	0x00000068
        /*0240*/ 	.short	0x0101
        /*0242*/ 	.byte	0x3f
	.zero		1


	//   ....[24]....
        /*0244*/ 	.word	0x0000d3b0
        /*0248*/ 	.word	0x00000009
        /*024c*/ 	.word	0x00000000
        /*0250*/ 	.short	0x010a
        /*0252*/ 	.byte	0x3f
	.zero		1


	//   ....[25]....
        /*0254*/ 	.word	0x0000d430
        /*0258*/ 	.word	0x00000006
        /*025c*/ 	.word	0x00000000
        /*0260*/ 	.short	0x010a
        /*0262*/ 	.byte	0x3f
	.zero		1


	//   ....[26]....
        /*0264*/ 	.word	0x0000d4c0
        /*0268*/ 	.word	0x00000003
        /*026c*/ 	.word	0x00000000
        /*0270*/ 	.short	0x010a
        /*0272*/ 	.byte	0x3f
	.zero		1


	//   ....[27]....
        /*0274*/ 	.word	0x0000d520
        /*0278*/ 	.word	0x00000079
        /*027c*/ 	.word	0x00000000
        /*0280*/ 	.short	0x010a
        /*0282*/ 	.byte	0x3f
	.zero		1


	//   ....[28]....
        /*0284*/ 	.word	0x0000d570
        /*0288*/ 	.word	0x00000003
        /*028c*/ 	.word	0x00000000
        /*0290*/ 	.short	0x010a
        /*0292*/ 	.byte	0x3f
	.zero		1


	//   ....[29]....
        /*0294*/ 	.word	0x0000d5d0
        /*0298*/ 	.word	0x00000005
        /*029c*/ 	.word	0x00000000
        /*02a0*/ 	.short	0x010a
        /*02a2*/ 	.byte	0x3f
	.zero		1


	//   ....[30]....
        /*02a4*/ 	.word	0x0000d620
        /*02a8*/ 	.word	0x00000079
        /*02ac*/ 	.word	0x00000010
        /*02b0*/ 	.short	0x010a
        /*02b2*/ 	.byte	0x3f
	.zero		1


	//   ....[31]....
        /*02b4*/ 	.word	0x0000d6f0
        /*02b8*/ 	.word	0x0000000c
        /*02bc*/ 	.word	0x00000018
        /*02c0*/ 	.short	0x010a
        /*02c2*/ 	.byte	0x3f
	.zero		1


	//   ....[32]....
        /*02c4*/ 	.word	0x0000d7c0
        /*02c8*/ 	.word	0x00000009
        /*02cc*/ 	.word	0x00000000
        /*02d0*/ 	.short	0x010a
        /*02d2*/ 	.byte	0x3f
	.zero		1


	//   ....[33]....
        /*02d4*/ 	.word	0x0000d810
        /*02d8*/ 	.word	0x00000006
        /*02dc*/ 	.word	0x00000000
        /*02e0*/ 	.short	0x010a
        /*02e2*/ 	.byte	0x3f
	.zero		1


	//----- nvinfo : EIATTR_NUM_MBARRIERS
	.align		4
.L_37:
        /*02e4*/ 	.byte	0x03, 0x38
        /*02e6*/ 	.short	0x000c


	//----- nvinfo : EIATTR_EXIT_INSTR_OFFSETS
	.align		4
        /*02e8*/ 	.byte	0x04, 0x1c
        /*02ea*/ 	.short	(.L_39 - .L_38)


	//   ....[0]....
.L_38:
        /*02ec*/ 	.word	0x000013d0


	//   ....[1]....
        /*02f0*/ 	.word	0x00001430


	//   ....[2]....
        /*02f4*/ 	.word	0x0000c4a0


	//   ....[3]....
        /*02f8*/ 	.word	0x0000c4d0


	//   ....[4]....
        /*02fc*/ 	.word	0x0000d510


	//----- nvinfo : EIATTR_MAX_THREADS
	.align		4
.L_39:
        /*0300*/ 	.byte	0x04, 0x05
        /*0302*/ 	.short	(.L_41 - .L_40)
.L_40:
        /*0304*/ 	.word	0x00000180
        /*0308*/ 	.word	0x00000001
        /*030c*/ 	.word	0x00000001


	//----- nvinfo : EIATTR_CRS_STACK_SIZE
	.align		4
.L_41:
        /*0310*/ 	.byte	0x04, 0x1e
        /*0312*/ 	.short	(.L_43 - .L_42)
.L_42:
        /*0314*/ 	.word	0x00000000


	//----- nvinfo : EIATTR_CBANK_PARAM_SIZE
	.align		4
.L_43:
        /*0318*/ 	.byte	0x03, 0x19
        /*031a*/ 	.short	0x0470


	//----- nvinfo : EIATTR_PARAM_CBANK
	.align		4
        /*031c*/ 	.byte	0x04, 0x0a
        /*031e*/ 	.short	(.L_45 - .L_44)
	.align		4
.L_44:
        /*0320*/ 	.word	index@(.nv.constant0._ZN7cutlass13device_kernelINS_4gemm6kernel13GemmUniversalIN4cute5tupleIJiiiiEEENS1_10collective13CollectiveMmaINS1_34MainloopSm90TmaGmmaWarpSpecializedILi3ENS5_IJNS4_1CILi2EEENSA_ILi1EEESC_EEENS1_32KernelTmaWarpSpecializedPingpongEEENS5_IJNSA_ILi64EEENSA_ILi176EEENSA_ILi128EEEEEENS_10bfloat16_tENS5_IJlSC_lEEESK_SL_NS4_8TiledMMAINS4_8MMA_AtomIJNS4_4SM904GMMA27MMA_64x16x16_F32BF16BF16_SSILNSP_5MajorE0ELSR_0ELNSP_7ScaleInE1ELSS_1EEEEEENS4_6LayoutINS5_IJSC_SC_SC_EEENS5_IJNSA_ILi0EEESX_SX_EEEEENS5_IJNS4_10UnderscoreES10_S10_EEEEENS4_13SM90_TMA_LOADENS4_14ComposedLayoutINS4_7SwizzleILi3ELi4ELi3EEENS4_18smem_ptr_flag_bitsILi16EEENSV_INS5_IJNSA_ILi8EEESG_EEENS5_IJSG_SC_EEEEEEEvNS4_8identityENS4_23SM90_TMA_LOAD_MULTICASTES1D_vS1E_EENS_8epilogue10collective6detail29Sm90TmaWarpSpecializedAdapterINS1I_15DefaultEpilogueISK_SL_SL_NS1H_6thread17LinearCombinationISK_Li1EffLNS1M_9ScaleType4KindE0ELNS_15FloatRoundStyleE2ESK_EENS1_15EpilogueDefaultEEEEEvvEEEEvNT_6ParamsE)
        /*0324*/ 	.short	0x0210
        /*0326*/ 	.short	0x0470


	//----- nvinfo : EIATTR_SW_WAR
	.align		4
.L_45:
        /*0328*/ 	.byte	0x04, 0x36
        /*032a*/ 	.short	(.L_47 - .L_46)
.L_46:
        /*032c*/ 	.word	0x00000008
.L_47:


//--------------------- .nv.callgraph             --------------------------
	.section	.nv.callgraph,"",@"SHT_CUDA_CALLGRAPH"
	.align	4
	.sectionentsize	8
	.align		4
        /*0000*/ 	.word	0x00000000
	.align		4
        /*0004*/ 	.word	0xffffffff
	.align		4
        /*0008*/ 	.word	index@(_ZN7cutlass13device_kernelINS_4gemm6kernel13GemmUniversalIN4cute5tupleIJiiiiEEENS1_10collective13CollectiveMmaINS1_34MainloopSm90TmaGmmaWarpSpecializedILi3ENS5_IJNS4_1CILi2EEENSA_ILi1EEESC_EEENS1_32KernelTmaWarpSpecializedPingpongEEENS5_IJNSA_ILi64EEENSA_ILi176EEENSA_ILi128EEEEEENS_10bfloat16_tENS5_IJlSC_lEEESK_SL_NS4_8TiledMMAINS4_8MMA_AtomIJNS4_4SM904GMMA27MMA_64x16x16_F32BF16BF16_SSILNSP_5MajorE0ELSR_0ELNSP_7ScaleInE1ELSS_1EEEEEENS4_6LayoutINS5_IJSC_SC_SC_EEENS5_IJNSA_ILi0EEESX_SX_EEEEENS5_IJNS4_10UnderscoreES10_S10_EEEEENS4_13SM90_TMA_LOADENS4_14ComposedLayoutINS4_7SwizzleILi3ELi4ELi3EEENS4_18smem_ptr_flag_bitsILi16EEENSV_INS5_IJNSA_ILi8EEESG_EEENS5_IJSG_SC_EEEEEEEvNS4_8identityENS4_23SM90_TMA_LOAD_MULTICASTES1D_vS1E_EENS_8epilogue10collective6detail29Sm90TmaWarpSpecializedAdapterINS1I_15DefaultEpilogueISK_SL_SL_NS1H_6thread17LinearCombinationISK_Li1EffLNS1M_9ScaleType4KindE0ELNS_15FloatRoundStyleE2ESK_EENS1_15EpilogueDefaultEEEEEvvEEEEvNT_6ParamsE)
	.align		4
        /*000c*/ 	.word	index@(__assertfail)
	.align		4
        /*0010*/ 	.word	0x00000000
	.align		4
        /*0014*/ 	.word	0xfffffffe
	.align		4
        /*0018*/ 	.word	0x00000000
	.align		4
        /*001c*/ 	.word	0xfffffffd
	.align		4
        /*0020*/ 	.word	0x00000000
	.align		4
        /*0024*/ 	.word	0xfffffffc


//--------------------- .nv.constant4             --------------------------
	.section	.nv.constant4,"a",@progbits
	.align	8
	.align		8
.nv.constant4:
        /*0000*/ 	.dword	__assertfail
	.align		8
        /*0008*/ 	.dword	__unnamed_1
	.align		8
        /*0010*/ 	.dword	_ZN40_INTERNAL_580a2417_4_k_cu_b72b8caf_106434cuda3std3__45__cpo5beginE
	.align		8
        /*0018*/ 	.dword	_ZN40_INTERNAL_580a2417_4_k_cu_b72b8caf_106434cuda3std3__45__cpo3endE
	.align		8
        /*0020*/ 	.dword	_ZN40_INTERNAL_580a2417_4_k_cu_b72b8caf_106434cuda3std3__45__cpo6cbeginE
	.align		8
        /*0028*/ 	.dword	_ZN40_INTERNAL_580a2417_4_k_cu_b72b8caf_106434cuda3std3__45__cpo4cendE
	.align		8
        /*0030*/ 	.dword	_ZN40_INTERNAL_580a2417_4_k_cu_b72b8caf_106434cuda3std3__442_GLOBAL__N__580a2417_4_k_cu_b72b8caf_106436ignoreE
	.align		8
        /*0038*/ 	.dword	_ZN40_INTERNAL_580a2417_4_k_cu_b72b8caf_106434cuda3std3__419piecewise_constructE
	.align		8
        /*0040*/ 	.dword	_ZN40_INTERNAL_580a2417_4_k_cu_b72b8caf_106434cuda3std3__48in_placeE
	.align		8
        /*0048*/ 	.dword	_ZN40_INTERNAL_580a2417_4_k_cu_b72b8caf_106434cuda3std6ranges3__45__cpo4swapE
	.align		8
        /*0050*/ 	.dword	_ZN40_INTERNAL_580a2417_4_k_cu_b72b8caf_106434cuda3std6ranges3__45__cpo9iter_moveE
	.align		8
        /*0058*/ 	.dword	_ZN40_INTERNAL_580a2417_4_k_cu_b72b8caf_106434cute7productE
	.align		8
        /*0060*/ 	.dword	_ZN40_INTERNAL_580a2417_4_k_cu_b72b8caf_106434cute1_E
	.align		8
        /*0068*/ 	.dword	$str$22
	.align		8
        /*0070*/ 	.dword	$str$23


//--------------------- .text._ZN7cutlass13device_kernelINS_4gemm6kernel13GemmUniversalIN4cute5tupleIJiiiiEEENS1_10collective13CollectiveMmaINS1_34MainloopSm90TmaGmmaWarpSpecializedILi3ENS5_IJNS4_1CILi2EEENSA_ILi1EEESC_EEENS1_32KernelTmaWarpSpecializedPingpongEEENS5_IJNSA_ILi64EEENSA_ILi176EEENSA_ILi128EEEEEENS_10bfloat16_tENS5_IJlSC_lEEESK_SL_NS4_8TiledMMAINS4_8MMA_AtomIJNS4_4SM904GMMA27MMA_64x16x16_F32BF16BF16_SSILNSP_5MajorE0ELSR_0ELNSP_7ScaleInE1ELSS_1EEEEEENS4_6LayoutINS5_IJSC_SC_SC_EEENS5_IJNSA_ILi0EEESX_SX_EEEEENS5_IJNS4_10UnderscoreES10_S10_EEEEENS4_13SM90_TMA_LOADENS4_14ComposedLayoutINS4_7SwizzleILi3ELi4ELi3EEENS4_18smem_ptr_flag_bitsILi16EEENSV_INS5_IJNSA_ILi8EEESG_EEENS5_IJSG_SC_EEEEEEEvNS4_8identityENS4_23SM90_TMA_LOAD_MULTICASTES1D_vS1E_EENS_8epilogue10collective6detail29Sm90TmaWarpSpecializedAdapterINS1I_15DefaultEpilogueISK_SL_SL_NS1H_6thread17LinearCombinationISK_Li1EffLNS1M_9ScaleType4KindE0ELNS_15FloatRoundStyleE2ESK_EENS1_15EpilogueDefaultEEEEEvvEEEEvNT_6ParamsE --------------------------
	.section	.text._ZN7cutlass13device_kernelINS_4gemm6kernel13GemmUniversalIN4cute5tupleIJiiiiEEENS1_10collective13CollectiveMmaINS1_34MainloopSm90TmaGmmaWarpSpecializedILi3ENS5_IJNS4_1CILi2EEENSA_ILi1EEESC_EEENS1_32KernelTmaWarpSpecializedPingpongEEENS5_IJNSA_ILi64EEENSA_ILi176EEENSA_ILi128EEEEEENS_10bfloat16_tENS5_IJlSC_lEEESK_SL_NS4_8TiledMMAINS4_8MMA_AtomIJNS4_4SM904GMMA27MMA_64x16x16_F32BF16BF16_SSILNSP_5MajorE0ELSR_0ELNSP_7ScaleInE1ELSS_1EEEEEENS4_6LayoutINS5_IJSC_SC_SC_EEENS5_IJNSA_ILi0EEESX_SX_EEEEENS5_IJNS4_10UnderscoreES10_S10_EEEEENS4_13SM90_TMA_LOADENS4_14ComposedLayoutINS4_7SwizzleILi3ELi4ELi3EEENS4_18smem_ptr_flag_bitsILi16EEENSV_INS5_IJNSA_ILi8EEESG_EEENS5_IJSG_SC_EEEEEEEvNS4_8identityENS4_23SM90_TMA_LOAD_MULTICASTES1D_vS1E_EENS_8epilogue10collective6detail29Sm90TmaWarpSpecializedAdapterINS1I_15DefaultEpilogueISK_SL_SL_NS1H_6thread17LinearCombinationISK_Li1EffLNS1M_9ScaleType4KindE0ELNS_15FloatRoundStyleE2ESK_EENS1_15EpilogueDefaultEEEEEvvEEEEvNT_6ParamsE,"ax",@progbits
	.align	128
.text._ZN7cutlass13device_kernelINS_4gemm6kernel13GemmUniversalIN4cute5tupleIJiiiiEEENS1_10collective13CollectiveMmaINS1_34MainloopSm90TmaGmmaWarpSpecializedILi3ENS5_IJNS4_1CILi2EEENSA_ILi1EEESC_EEENS1_32KernelTmaWarpSpecializedPingpongEEENS5_IJNSA_ILi64EEENSA_ILi176EEENSA_ILi128EEEEEENS_10bfloat16_tENS5_IJlSC_lEEESK_SL_NS4_8TiledMMAINS4_8MMA_AtomIJNS4_4SM904GMMA27MMA_64x16x16_F32BF16BF16_SSILNSP_5MajorE0ELSR_0ELNSP_7ScaleInE1ELSS_1EEEEEENS4_6LayoutINS5_IJSC_SC_SC_EEENS5_IJNSA_ILi0EEESX_SX_EEEEENS5_IJNS4_10UnderscoreES10_S10_EEEEENS4_13SM90_TMA_LOADENS4_14ComposedLayoutINS4_7SwizzleILi3ELi4ELi3EEENS4_18smem_ptr_flag_bitsILi16EEENSV_INS5_IJNSA_ILi8EEESG_EEENS5_IJSG_SC_EEEEEEEvNS4_8identityENS4_23SM90_TMA_LOAD_MULTICASTES1D_vS1E_EENS_8epilogue10collective6detail29Sm90TmaWarpSpecializedAdapterINS1I_15DefaultEpilogueISK_SL_SL_NS1H_6thread17LinearCombinationISK_Li1EffLNS1M_9ScaleType4KindE0ELNS_15FloatRoundStyleE2ESK_EENS1_15EpilogueDefaultEEEEEvvEEEEvNT_6ParamsE:
        .type           _ZN7cutlass13device_kernelINS_4gemm6kernel13GemmUniversalIN4cute5tupleIJiiiiEEENS1_10collective13CollectiveMmaINS1_34MainloopSm90TmaGmmaWarpSpecializedILi3ENS5_IJNS4_1CILi2EEENSA_ILi1EEESC_EEENS1_32KernelTmaWarpSpecializedPingpongEEENS5_IJNSA_ILi64EEENSA_ILi176EEENSA_ILi128EEEEEENS_10bfloat16_tENS5_IJlSC_lEEESK_SL_NS4_8TiledMMAINS4_8MMA_AtomIJNS4_4SM904GMMA27MMA_64x16x16_F32BF16BF16_SSILNSP_5MajorE0ELSR_0ELNSP_7ScaleInE1ELSS_1EEEEEENS4_6LayoutINS5_IJSC_SC_SC_EEENS5_IJNSA_ILi0EEESX_SX_EEEEENS5_IJNS4_10UnderscoreES10_S10_EEEEENS4_13SM90_TMA_LOADENS4_14ComposedLayoutINS4_7SwizzleILi3ELi4ELi3EEENS4_18smem_ptr_flag_bitsILi16EEENSV_INS5_IJNSA_ILi8EEESG_EEENS5_IJSG_SC_EEEEEEEvNS4_8identityENS4_23SM90_TMA_LOAD_MULTICASTES1D_vS1E_EENS_8epilogue10collective6detail29Sm90TmaWarpSpecializedAdapterINS1I_15DefaultEpilogueISK_SL_SL_NS1H_6thread17LinearCombinationISK_Li1EffLNS1M_9ScaleType4KindE0ELNS_15FloatRoundStyleE2ESK_EENS1_15EpilogueDefaultEEEEEvvEEEEvNT_6ParamsE,@function
        .size           _ZN7cutlass13device_kernelINS_4gemm6kernel13GemmUniversalIN4cute5tupleIJiiiiEEENS1_10collective13CollectiveMmaINS1_34MainloopSm90TmaGmmaWarpSpecializedILi3ENS5_IJNS4_1CILi2EEENSA_ILi1EEESC_EEENS1_32KernelTmaWarpSpecializedPingpongEEENS5_IJNSA_ILi64EEENSA_ILi176EEENSA_ILi128EEEEEENS_10bfloat16_tENS5_IJlSC_lEEESK_SL_NS4_8TiledMMAINS4_8MMA_AtomIJNS4_4SM904GMMA27MMA_64x16x16_F32BF16BF16_SSILNSP_5MajorE0ELSR_0ELNSP_7ScaleInE1ELSS_1EEEEEENS4_6LayoutINS5_IJSC_SC_SC_EEENS5_IJNSA_ILi0EEESX_SX_EEEEENS5_IJNS4_10UnderscoreES10_S10_EEEEENS4_13SM90_TMA_LOADENS4_14ComposedLayoutINS4_7SwizzleILi3ELi4ELi3EEENS4_18smem_ptr_flag_bitsILi16EEENSV_INS5_IJNSA_ILi8EEESG_EEENS5_IJSG_SC_EEEEEEEvNS4_8identityENS4_23SM90_TMA_LOAD_MULTICASTES1D_vS1E_EENS_8epilogue10collective6detail29Sm90TmaWarpSpecializedAdapterINS1I_15DefaultEpilogueISK_SL_SL_NS1H_6thread17LinearCombinationISK_Li1EffLNS1M_9ScaleType4KindE0ELNS_15FloatRoundStyleE2ESK_EENS1_15EpilogueDefaultEEEEEvvEEEEvNT_6ParamsE,(.L_x_247 - _ZN7cutlass13device_kernelINS_4gemm6kernel13GemmUniversalIN4cute5tupleIJiiiiEEENS1_10collective13CollectiveMmaINS1_34MainloopSm90TmaGmmaWarpSpecializedILi3ENS5_IJNS4_1CILi2EEENSA_ILi1EEESC_EEENS1_32KernelTmaWarpSpecializedPingpongEEENS5_IJNSA_ILi64EEENSA_ILi176EEENSA_ILi128EEEEEENS_10bfloat16_tENS5_IJlSC_lEEESK_SL_NS4_8TiledMMAINS4_8MMA_AtomIJNS4_4SM904GMMA27MMA_64x16x16_F32BF16BF16_SSILNSP_5MajorE0ELSR_0ELNSP_7ScaleInE1ELSS_1EEEEEENS4_6LayoutINS5_IJSC_SC_SC_EEENS5_IJNSA_ILi0EEESX_SX_EEEEENS5_IJNS4_10UnderscoreES10_S10_EEEEENS4_13SM90_TMA_LOADENS4_14ComposedLayoutINS4_7SwizzleILi3ELi4ELi3EEENS4_18smem_ptr_flag_bitsILi16EEENSV_INS5_IJNSA_ILi8EEESG_EEENS5_IJSG_SC_EEEEEEEvNS4_8identityENS4_23SM90_TMA_LOAD_MULTICASTES1D_vS1E_EENS_8epilogue10collective6detail29Sm90TmaWarpSpecializedAdapterINS1I_15DefaultEpilogueISK_SL_SL_NS1H_6thread17LinearCombinationISK_Li1EffLNS1M_9ScaleType4KindE0ELNS_15FloatRoundStyleE2ESK_EENS1_15EpilogueDefaultEEEEEvvEEEEvNT_6ParamsE)
        .other          _ZN7cutlass13device_kernelINS_4gemm6kernel13GemmUniversalIN4cute5tupleIJiiiiEEENS1_10collective13CollectiveMmaINS1_34MainloopSm90TmaGmmaWarpSpecializedILi3ENS5_IJNS4_1CILi2EEENSA_ILi1EEESC_EEENS1_32KernelTmaWarpSpecializedPingpongEEENS5_IJNSA_ILi64EEENSA_ILi176EEENSA_ILi128EEEEEENS_10bfloat16_tENS5_IJlSC_lEEESK_SL_NS4_8TiledMMAINS4_8MMA_AtomIJNS4_4SM904GMMA27MMA_64x16x16_F32BF16BF16_SSILNSP_5MajorE0ELSR_0ELNSP_7ScaleInE1ELSS_1EEEEEENS4_6LayoutINS5_IJSC_SC_SC_EEENS5_IJNSA_ILi0EEESX_SX_EEEEENS5_IJNS4_10UnderscoreES10_S10_EEEEENS4_13SM90_TMA_LOADENS4_14ComposedLayoutINS4_7SwizzleILi3ELi4ELi3EEENS4_18smem_ptr_flag_bitsILi16EEENSV_INS5_IJNSA_ILi8EEESG_EEENS5_IJSG_SC_EEEEEEEvNS4_8identityENS4_23SM90_TMA_LOAD_MULTICASTES1D_vS1E_EENS_8epilogue10collective6detail29Sm90TmaWarpSpecializedAdapterINS1I_15DefaultEpilogueISK_SL_SL_NS1H_6thread17LinearCombinationISK_Li1EffLNS1M_9ScaleType4KindE0ELNS_15FloatRoundStyleE2ESK_EENS1_15EpilogueDefaultEEEEEvvEEEEvNT_6ParamsE,@"STO_CUDA_ENTRY STV_DEFAULT"
_ZN7cutlass13device_kernelINS_4gemm6kernel13GemmUniversalIN4cute5tupleIJiiiiEEENS1_10collective13CollectiveMmaINS1_34MainloopSm90TmaGmmaWarpSpecializedILi3ENS5_IJNS4_1CILi2EEENSA_ILi1EEESC_EEENS1_32KernelTmaWarpSpecializedPingpongEEENS5_IJNSA_ILi64EEENSA_ILi176EEENSA_ILi128EEEEEENS_10bfloat16_tENS5_IJlSC_lEEESK_SL_NS4_8TiledMMAINS4_8MMA_AtomIJNS4_4SM904GMMA27MMA_64x16x16_F32BF16BF16_SSILNSP_5MajorE0ELSR_0ELNSP_7ScaleInE1ELSS_1EEEEEENS4_6LayoutINS5_IJSC_SC_SC_EEENS5_IJNSA_ILi0EEESX_SX_EEEEENS5_IJNS4_10UnderscoreES10_S10_EEEEENS4_13SM90_TMA_LOADENS4_14ComposedLayoutINS4_7SwizzleILi3ELi4ELi3EEENS4_18smem_ptr_flag_bitsILi16EEENSV_INS5_IJNSA_ILi8EEESG_EEENS5_IJSG_SC_EEEEEEEvNS4_8identityENS4_23SM90_TMA_LOAD_MULTICASTES1D_vS1E_EENS_8epilogue10collective6detail29Sm90TmaWarpSpecializedAdapterINS1I_15DefaultEpilogueISK_SL_SL_NS1H_6thread17LinearCombinationISK_Li1EffLNS1M_9ScaleType4KindE0ELNS_15FloatRoundStyleE2ESK_EENS1_15EpilogueDefaultEEEEEvvEEEEvNT_6ParamsE:
[----:B------:R-:W0:Y:S02]  /*0000*/  LDC R1, c[0x0][0x28] ;  /* 0x00000a00ff017b82 */ /* 0x000e240000000800 */
[----:B0-----:R-:W-:Y:S01]  /*0010*/  VIADD R1, R1, 0xfffffff8 ;  /* 0xfffffff801017836 */ /* 0x001fe20000000000 */
[----:B------:R-:W0:Y:S01]  /*0020*/  S2R R4, SR_TID.X ;  /* 0x0000000000047919 */ /* 0x000e220000002100 */
[----:B------:R-:W-:Y:S01]  /*0030*/  ELECT P0, URZ, PT ;  /* 0x00000000003f782f */ /* 0x000fe20003800000 */
[----:B------:R-:W-:Y:S01]  /*0040*/  BSSY B0, `(.L_x_0) ;  /* 0x000000f000007945 */ /* 0x000fe20003800000 */
[--C-:B0-----:R-:W-:Y:S02]  /*0050*/  SHF.R.U32.HI R2, RZ, 0x5, R4.reuse ;  /* 0x00000005ff027819 */ /* 0x101fe40000011604 */
[----:B------:R-:W-:-:S03]  /*0060*/  SHF.R.U32.HI R7, RZ, 0x7, R4 ;  /* 0x00000007ff077819 */ /* 0x000fc60000011604 */
[----:B------:R-:W0:Y:S04]  /*0070*/  SHFL.IDX PT, R5, R2, RZ, 0x1f ;  /* 0x00001fff02057589 */ /* 0x000e2800000e0000 */
[----:B------:R1:W2:Y:S01]  /*0080*/  SHFL.IDX PT, R10, R7, RZ, 0x1f ;  /* 0x00001fff070a7589 */ /* 0x0002a200000e0000 */
[----:B0-----:R-:W-:-:S13]  /*0090*/  ISETP.NE.OR P0, PT, R5, RZ, !P0 ;  /* 0x000000ff0500720c */ /* 0x001fda0004705670 */
[----:B-12---:R-:W-:Y:S05]  /*00a0*/  @P0 BRA `(.L_x_1) ;  /* 0x0000000000200947 */ /* 0x006fea0003800000 */
[----:B------:R-:W-:Y:S02]  /*00b0*/  ULDC.64 UR4, c[0x0][0x198] ;  /* 0x0000660000047ab9 */ /* 0x000fe40000000a00 */
[----:B------:R-:W-:Y:S02]  /*00c0*/  UIADD3 UR6, UP0, UR4, 0xf0, URZ ;  /* 0x000000f004067890 */ /* 0x000fe4000ff1e03f */
[----:B------:R-:W-:Y:S02]  /*00d0*/  UIADD3 UR4, UP1, UR4, 0x1f0, URZ ;  /* 0x000001f004047890 */ /* 0x000fe4000ff3e03f */
[----:B------:R-:W-:Y:S02]  /*00e0*/  UIADD3.X UR7, URZ, UR5, URZ, UP0, !UPT ;  /* 0x000000053f077290 */ /* 0x000fe400087fe43f */
[----:B------:R-:W-:-:S07]  /*00f0*/  UIADD3.X UR5, URZ, UR5, URZ, UP1, !UPT ;  /* 0x000000053f057290 */ /* 0x000fce0008ffe43f */
[----:B------:R0:W-:Y:S02]  /*0100*/  UTMACCTL.PF [UR6] ;  /* 0x00000000060079b9 */ /* 0x0001e40008040000 */
[----:B------:R0:W-:Y:S02]  /*0110*/  UTMACCTL.PF [UR4] ;  /* 0x00000000040079b9 */ /* 0x0001e40008040000 */
[----:B0-----:R-:W-:Y:S01]  /*0120*/  NOP ;  /* 0x0000000000007918 */ /* 0x001fe20000000000 */
.L_x_1:
[----:B------:R-:W-:Y:S05]  /*0130*/  BSYNC B0 ;  /* 0x0000000000007941 */ /* 0x000fea0003800000 */
.L_x_0:
[----:B------:R-:W0:Y:S01]  /*0140*/  SHFL.IDX PT, R8, R2, RZ, 0x1f ;  /* 0x00001fff02087589 */ /* 0x000e2200000e0000 */
[----:B------:R-:W-:-:S04]  /*0150*/  SHF.R.S32.HI R3, RZ, 0x1f, R4 ;  /* 0x0000001fff037819 */ /* 0x000fc80000011404 */
[----:B------:R-:W-:Y:S02]  /*0160*/  LEA.HI R3, R3, R4, RZ, 0x7 ;  /* 0x0000000403037211 */ /* 0x000fe400078f38ff */
[----:B0-----:R-:W-:-:S13]  /*0170*/  ISETP.NE.AND P0, PT, R8, RZ, PT ;  /* 0x000000ff0800720c */ /* 0x001fda0003f05270 */
[----:B------:R-:W-:Y:S05]  /*0180*/  @P0 BRA `(.L_x_2) ;  /* 0x0000000000500947 */ /* 0x000fea0003800000 */
[----:B------:R-:W0:Y:S01]  /*0190*/  S2UR UR8, SR_CgaCtaId ;  /* 0x00000000000879c3 */ /* 0x000e220000008800 */
[----:B------:R-:W-:Y:S01]  /*01a0*/  UMOV UR4, 0x400 ;  /* 0x0000040000047882 */ /* 0x000fe20000000000 */
[----:B------:R-:W-:Y:S01]  /*01b0*/  UMOV UR5, 0x1 ;  /* 0x0000000100057882 */ /* 0x000fe20000000000 */
[----:B------:R-:W-:Y:S01]  /*01c0*/  UMOV UR6, 0x2 ;  /* 0x0000000200067882 */ /* 0x000fe20000000000 */
[----:B------:R-:W-:Y:S01]  /*01d0*/  ELECT P0, URZ, PT ;  /* 0x00000000003f782f */ /* 0x000fe20003800000 */
[----:B------:R-:W-:-:S04]  /*01e0*/  UIADD3 UR6, -UR6, 0x100000, URZ ;  /* 0x0010000006067890 */ /* 0x000fc8000fffe13f */
[----:B------:R-:W-:Y:S02]  /*01f0*/  USHF.L.U32 UR7, UR6, 0xb, URZ ;  /* 0x0000000b06077899 */ /* 0x000fe4000800063f */
[----:B------:R-:W-:Y:S02]  /*0200*/  USHF.L.U32 UR6, UR6, 0x1, URZ ;  /* 0x0000000106067899 */ /* 0x000fe4000800063f */
[----:B0-----:R-:W-:Y:S02]  /*0210*/  ULEA UR8, UR8, UR4, 0x18 ;  /* 0x0000000408087291 */ /* 0x001fe4000f8ec03f */
[----:B------:R-:W-:-:S04]  /*0220*/  UIADD3 UR4, -UR5, 0x100000, URZ ;  /* 0x0010000005047890 */ /* 0x000fc8000fffe13f */
[----:B------:R-:W-:Y:S02]  /*0230*/  USHF.L.U32 UR5, UR4, 0xb, URZ ;  /* 0x0000000b04057899 */ /* 0x000fe4000800063f */
[----:B------:R-:W-:Y:S01]  /*0240*/  USHF.L.U32 UR4, UR4, 0x1, URZ ;  /* 0x0000000104047899 */ /* 0x000fe2000800063f */
[----:B------:R-:W0:Y:S11]  /*0250*/  FENCE.VIEW.ASYNC.S ;  /* 0x00000000000073c6 */ /* 0x000e360000000000 */
[----:B0-----:R0:W1:Y:S01]  /*0260*/  SYNCS.EXCH.64 URZ, [UR8], UR4 ;  /* 0x00000004083f75b2 */ /* 0x0010620008000100 */
[----:B------:R0:W2:Y:S01]  /*0270*/  SYNCS.EXCH.64 URZ, [UR8+0x18], UR6 ;  /* 0x00001806083f75b2 */ /* 0x0000a20008000100 */
[----:B------:R0:W3:Y:S01]  /*0280*/  SYNCS.EXCH.64 URZ, [UR8+0x8], UR4 ;  /* 0x00000804083f75b2 */ /* 0x0000e20008000100 */
[----:B------:R0:W4:Y:S01]  /*0290*/  SYNCS.EXCH.64 URZ, [UR8+0x20], UR6 ;  /* 0x00002006083f75b2 */ /* 0x0001220008000100 */
[----:B------:R0:W0:Y:S01]  /*02a0*/  SYNCS.EXCH.64 URZ, [UR8+0x10], UR4 ;  /* 0x00001004083f75b2 */ /* 0x0000220008000100 */
[----:B------:R0:W0:Y:S01]  /*02b0*/  SYNCS.EXCH.64 URZ, [UR8+0x28], UR6 ;  /* 0x00002806083f75b2 */ /* 0x0000220008000100 */
[----:B------:R-:W-:Y:S01]  /*02c0*/  NOP ;  /* 0x0000000000007918 */ /* 0x000fe20000000000 */
.L_x_2:
[----:B------:R-:W5:Y:S01]  /*02d0*/  SHFL.IDX PT, R13, R2, RZ, 0x1f ;  /* 0x00001fff020d7589 */ /* 0x000f6200000e0000 */
[----:B------:R-:W1:Y:S01]  /*02e0*/  S2UR UR12, SR_CTAID.X ;  /* 0x00000000000c79c3 */ /* 0x000e620000002500 */
[----:B------:R-:W-:Y:S02]  /*02f0*/  LOP3.LUT R3, R3, 0xffffff80, RZ, 0xc0, !PT ;  /* 0xffffff8003037812 */ /* 0x000fe400078ec0ff */
[----:B------:R-:W-:Y:S01]  /*0300*/  ELECT P0, URZ, PT ;  /* 0x00000000003f782f */ /* 0x000fe20003800000 */
[----:B------:R2:W3:Y:S01]  /*0310*/  SHFL.IDX PT, R12, R2, RZ, 0x1f ;  /* 0x00001fff020c7589 */ /* 0x0004e200000e0000 */
[----:B------:R-:W-:Y:S01]  /*0320*/  ELECT P1, URZ, PT ;  /* 0x00000000003f782f */ /* 0x000fe20003820000 */
[----:B------:R-:W-:Y:S01]  /*0330*/  NOP ;  /* 0x0000000000007918 */ /* 0x000fe20000000000 */
[----:B------:R-:W-:Y:S01]  /*0340*/  IMAD.IADD R3, R4, 0x1, -R3 ;  /* 0x0000000104037824 */ /* 0x000fe200078e0a03 */
[----:B------:R-:W4:Y:S01]  /*0350*/  S2R R6, SR_CTAID.Y ;  /* 0x0000000000067919 */ /* 0x000f220000002600 */
[----:B0-----:R-:W-:Y:S01]  /*0360*/  ULDC UR4, c[0x0][0x150] ;  /* 0x0000540000047ab9 */ /* 0x001fe20000000800 */
[----:B------:R-:W0:Y:S01]  /*0370*/  LDC R14, c[0x0][0x144] ;  /* 0x00005100ff0e7b82 */ /* 0x000e220000000800 */
[----:B------:R-:W-:Y:S01]  /*0380*/  UMOV UR11, 0x80 ;  /* 0x00000080000b7882 */ /* 0x000fe20000000000 */
[----:B------:R-:W-:Y:S01]  /*0390*/  SHF.R.S32.HI R0, RZ, 0x1f, R3 ;  /* 0x0000001fff007819 */ /* 0x000fe20000011403 */
[----:B------:R-:W-:Y:S01]  /*03a0*/  NOP ;  /* 0x0000000000007918 */ /* 0x000fe20000000000 */
[C---:B------:R-:W-:Y:S01]  /*03b0*/  VIADD R35, R10.reuse, 0xffffffff ;  /* 0xffffffff0a237836 */ /* 0x040fe20000000000 */
[----:B------:R-:W-:Y:S01]  /*03c0*/  ISETP.NE.AND P4, PT, R10, RZ, PT ;  /* 0x000000ff0a00720c */ /* 0x000fe20003f85270 */
[----:B------:R-:W-:Y:S01]  /*03d0*/  IMAD.MOV.U32 R113, RZ, RZ, 0x1 ;  /* 0x00000001ff717424 */ /* 0x000fe200078e00ff */
[----:B------:R-:W-:Y:S01]  /*03e0*/  LEA.HI R9, R0, R3, RZ, 0x3 ;  /* 0x0000000300097211 */ /* 0x000fe200078f18ff */
[----:B------:R-:W0:Y:S01]  /*03f0*/  LDC R15, c[0x0][0x140] ;  /* 0x00005000ff0f7b82 */ /* 0x000e220000000800 */
[----:B------:R-:W-:-:S02]  /*0400*/  ISETP.GE.U32.AND P6, PT, R35, 0x2, PT ;  /* 0x000000022300780c */ /* 0x000fc40003fc6070 */
[--C-:B------:R-:W-:Y:S02]  /*0410*/  SHF.R.S32.HI R11, RZ, 0x3, R9.reuse ;  /* 0x00000003ff0b7819 */ /* 0x100fe40000011409 */
[----:B--2---:R-:W-:Y:S02]  /*0420*/  SHF.R.S32.HI R2, RZ, 0x1f, R9 ;  /* 0x0000001fff027819 */ /* 0x004fe40000011409 */
[----:B------:R-:W-:Y:S01]  /*0430*/  SHF.R.S32.HI R9, RZ, 0x1f, R8 ;  /* 0x0000001fff097819 */ /* 0x000fe20000011408 */
[----:B------:R-:W2:Y:S01]  /*0440*/  LDC R25, c[0x0][0x148] ;  /* 0x00005200ff197b82 */ /* 0x000ea20000000800 */
[----:B-----5:R-:W-:Y:S02]  /*0450*/  ISETP.NE.OR P0, PT, R13, RZ, !P0 ;  /* 0x000000ff0d00720c */ /* 0x020fe40004705670 */
[----:B-1----:R-:W-:Y:S02]  /*0460*/  I2FP.F32.U32 R13, UR12 ;  /* 0x0000000c000d7c45 */ /* 0x002fe40008201000 */
[----:B------:R-:W-:-:S02]  /*0470*/  LEA.HI R2, R2, R11, RZ, 0x2 ;  /* 0x0000000b02027211 */ /* 0x000fc400078f10ff */
[----:B------:R-:W-:Y:S01]  /*0480*/  LEA.HI R9, R9, R8, RZ, 0x2 ;  /* 0x0000000809097211 */ /* 0x000fe200078f10ff */
[----:B------:R-:W-:Y:S01]  /*0490*/  FMUL R13, R13, UR4 ;  /* 0x000000040d0d7c20 */ /* 0x000fe20008400000 */
[----:B---3--:R-:W-:Y:S01]  /*04a0*/  ISETP.NE.OR P1, PT, R12, RZ, !P1 ;  /* 0x000000ff0c00720c */ /* 0x008fe20004f25670 */
[----:B------:R-:W-:Y:S01]  /*04b0*/  ULDC UR4, c[0x0][0x154] ;  /* 0x0000550000047ab9 */ /* 0x000fe20000000800 */
[----:B------:R-:W-:Y:S02]  /*04c0*/  LOP3.LUT R12, R2, 0xfffffffc, RZ, 0xc0, !PT ;  /* 0xfffffffc020c7812 */ /* 0x000fe400078ec0ff */
[----:B------:R-:W-:Y:S01]  /*04d0*/  LOP3.LUT R9, R9, 0x3ffffffc, RZ, 0xc0, !PT ;  /* 0x3ffffffc09097812 */ /* 0x000fe200078ec0ff */
[----:B------:R-:W1:Y:S01]  /*04e0*/  F2I.U32.TRUNC.NTZ R13, R13 ;  /* 0x0000000d000d7305 */ /* 0x000e62000020f000 */
[----:B------:R-:W-:Y:S01]  /*04f0*/  SHF.R.S32.HI R2, RZ, 0x1f, R5 ;  /* 0x0000001fff027819 */ /* 0x000fe20000011405 */
[----:B------:R-:W-:Y:S01]  /*0500*/  IMAD.IADD R12, R11, 0x1, -R12 ;  /* 0x000000010b0c7824 */ /* 0x000fe200078e0a0c */
[----:B------:R-:W-:Y:S01]  /*0510*/  VOTEU.ALL UP1, P0 ;  /* 0x00000000003f7886 */ /* 0x000fe20000020000 */
[----:B------:R-:W-:Y:S01]  /*0520*/  IMAD.IADD R9, R8, 0x1, -R9 ;  /* 0x0000000108097824 */ /* 0x000fe200078e0a09 */
[----:B------:R-:W-:Y:S01]  /*0530*/  LEA.HI R2, R2, R5, RZ, 0x2 ;  /* 0x0000000502027211 */ /* 0x000fe200078f10ff */
[----:B------:R-:W-:Y:S01]  /*0540*/  VOTEU.ALL UP0, P0 ;  /* 0x00000000003f7886 */ /* 0x000fe20000000000 */
[----:B----4-:R-:W-:Y:S01]  /*0550*/  I2FP.F32.U32 R8, R6 ;  /* 0x0000000600087245 */ /* 0x010fe20000201000 */
[----:B------:R-:W-:Y:S01]  /*0560*/  IMAD R9, R9, 0x4, R12 ;  /* 0x0000000409097824 */ /* 0x000fe200078e020c */
[----:B------:R-:W-:Y:S01]  /*0570*/  LOP3.LUT R2, R2, 0xfffffffc, RZ, 0xc0, !PT ;  /* 0xfffffffc02027812 */ /* 0x000fe200078ec0ff */
[----:B------:R-:W-:Y:S01]  /*0580*/  VOTEU.ALL UP2, P1 ;  /* 0x00000000003f7886 */ /* 0x000fe20000840000 */
[----:B------:R-:W3:Y:S01]  /*0590*/  @!UP1 S2UR UR7, SR_CgaCtaId ;  /* 0x00000000000799c3 */ /* 0x000ee20000008800 */
[----:B------:R-:W-:Y:S01]  /*05a0*/  FMUL R8, R8, UR4 ;  /* 0x0000000408087c20 */ /* 0x000fe20008400000 */
[----:B------:R-:W-:Y:S01]  /*05b0*/  IMAD.SHL.U32 R112, R9, 0x4, RZ ;  /* 0x0000000409707824 */ /* 0x000fe200078e00ff */
[----:B------:R-:W-:Y:S01]  /*05c0*/  UMOV UR4, 0x20 ;  /* 0x0000002000047882 */ /* 0x000fe20000000000 */
[----:B------:R-:W-:Y:S01]  /*05d0*/  IMAD.IADD R5, R5, 0x1, -R2 ;  /* 0x0000000105057824 */ /* 0x000fe200078e0a02 */
[----:B------:R-:W-:Y:S01]  /*05e0*/  LEA.HI R2, R9, R9, RZ, 0x1 ;  /* 0x0000000909027211 */ /* 0x000fe200078f08ff */
[----:B-1----:R-:W-:Y:S01]  /*05f0*/  IMAD.MOV R13, RZ, RZ, -R13 ;  /* 0x000000ffff0d7224 */ /* 0x002fe200078e0a0d */
[----:B------:R-:W1:Y:S01]  /*0600*/  F2I.U32.TRUNC.NTZ R8, R8 ;  /* 0x0000000800087305 */ /* 0x000e62000020f000 */
[----:B------:R-:W4:Y:S01]  /*0610*/  @!UP2 S2UR UR10, SR_CgaCtaId ;  /* 0x00000000000aa9c3 */ /* 0x000f220000008800 */
[----:B------:R-:W-:Y:S01]  /*0620*/  LOP3.LUT R2, R2, 0xfffffffe, RZ, 0xc0, !PT ;  /* 0xfffffffe02027812 */ /* 0x000fe200078ec0ff */
[----:B0-----:R-:W-:Y:S01]  /*0630*/  IMAD R21, R14, R13, UR12 ;  /* 0x0000000c0e157e24 */ /* 0x001fe2000f8e020d */
[----:B------:R-:W-:Y:S01]  /*0640*/  @!UP1 UMOV UR6, 0x400 ;  /* 0x0000040000069882 */ /* 0x000fe20000000000 */
[----:B------:R-:W-:-:S04]  /*0650*/  @!UP1 UIADD3 UR4, -UR4, 0x100000, URZ ;  /* 0x0010000004049890 */ /* 0x000fc8000fffe13f */
[----:B------:R-:W-:Y:S02]  /*0660*/  @!UP1 USHF.L.U32 UR5, UR4, 0xb, URZ ;  /* 0x0000000b04059899 */ /* 0x000fe4000800063f */
[----:B------:R-:W-:Y:S01]  /*0670*/  @!UP1 USHF.L.U32 UR4, UR4, 0x1, URZ ;  /* 0x0000000104049899 */ /* 0x000fe2000800063f */
[C---:B------:R-:W-:Y:S01]  /*0680*/  LOP3.LUT R112, R9.reuse, 0xc, R112, 0x78, !PT ;  /* 0x0000000c09707812 */ /* 0x040fe200078e7870 */
[----:B------:R-:W-:Y:S01]  /*0690*/  IMAD.IADD R2, R9, 0x1, -R2 ;  /* 0x0000000109027824 */ /* 0x000fe200078e0a02 */
[----:B------:R-:W-:Y:S01]  /*06a0*/  @!UP2 UMOV UR9, 0x400 ;  /* 0x000004000009a882 */ /* 0x000fe20000000000 */
[----:B------:R-:W-:Y:S01]  /*06b0*/  VOTEU.ALL UP3, P1 ;  /* 0x00000000003f7886 */ /* 0x000fe20000860000 */
[----:B------:R-:W-:Y:S01]  /*06c0*/  VOTEU.ALL UP4, P1 ;  /* 0x00000000003f7886 */ /* 0x000fe20000880000 */
[----:B------:R-:W-:Y:S01]  /*06d0*/  VOTEU.ALL UP5, P1 ;  /* 0x00000000003f7886 */ /* 0x000fe200008a0000 */
[----:B------:R-:W-:Y:S01]  /*06e0*/  ISETP.NE.AND P3, PT, R2, R21, PT ;  /* 0x000000150200720c */ /* 0x000fe20003f65270 */
[----:B------:R0:W0:Y:S01]  /*06f0*/  SHFL.IDX PT, R14, R7, RZ, 0x1f ;  /* 0x00001fff070e7589 */ /* 0x00002200000e0000 */
[----:B------:R-:W-:Y:S01]  /*0700*/  ISETP.EQ.U32.AND P2, PT, R15, 0x1, PT ;  /* 0x000000010f00780c */ /* 0x000fe20003f42070 */
[----:B-1----:R-:W-:Y:S01]  /*0710*/  IMAD.MOV R20, RZ, RZ, -R8 ;  /* 0x000000ffff147224 */ /* 0x002fe200078e0a08 */
[----:B---3--:R-:W-:-:S02]  /*0720*/  @!UP1 ULEA UR8, UR7, UR6, 0x18 ;  /* 0x0000000607089291 */ /* 0x008fc4000f8ec03f */
[----:B------:R-:W-:-:S04]  /*0730*/  @!UP2 UIADD3 UR6, -UR11, 0x100000, URZ ;  /* 0x001000000b06a890 */ /* 0x000fc8000fffe13f */
[----:B------:R-:W-:Y:S02]  /*0740*/  @!UP2 USHF.L.U32 UR7, UR6, 0xb, URZ ;  /* 0x0000000b0607a899 */ /* 0x000fe4000800063f */
[----:B------:R-:W-:Y:S01]  /*0750*/  @!UP2 USHF.L.U32 UR6, UR6, 0x1, URZ ;  /* 0x000000010606a899 */ /* 0x000fe2000800063f */
[----:B--2---:R-:W-:Y:S01]  /*0760*/  IMAD R9, R25, R20, R6 ;  /* 0x0000001419097224 */ /* 0x004fe200078e0206 */
[----:B------:R-:W-:Y:S01]  /*0770*/  VOTEU.ALL UP1, P0 ;  /* 0x00000000003f7886 */ /* 0x000fe20000020000 */
[----:B------:R-:W-:Y:S01]  /*0780*/  LOP3.LUT P0, RZ, R3, 0x7, RZ, 0xc0, !PT ;  /* 0x0000000703ff7812 */ /* 0x000fe2000780c0ff */
[----:B----4-:R-:W-:Y:S01]  /*0790*/  @!UP2 ULEA UR9, UR10, UR9, 0x18 ;  /* 0x000000090a09a291 */ /* 0x010fe2000f8ec03f */
[----:B------:R-:W-:Y:S01]  /*07a0*/  @P3 LEA.HI R2, R112, R112, RZ, 0x1 ;  /* 0x0000007070023211 */ /* 0x000fe200078f08ff */
[----:B------:R-:W-:Y:S01]  /*07b0*/  VOTEU.ALL UP2, P1 ;  /* 0x00000000003f7886 */ /* 0x000fe20000840000 */
[----:B------:R-:W-:Y:S01]  /*07c0*/  ISETP.NE.AND P1, PT, R5, 0x3, PT ;  /* 0x000000030500780c */ /* 0x000fe20003f25270 */
[----:B------:R-:W1:Y:S02]  /*07d0*/  FENCE.VIEW.ASYNC.S ;  /* 0x00000000000073c6 */ /* 0x000e640000000000 */
[----:B-1----:R1:W2:Y:S01]  /*07e0*/  @!UP0 SYNCS.EXCH.64 URZ, [UR8+0x60], UR4 ;  /* 0x00006004083f85b2 */ /* 0x0022a20008000100 */
[----:B------:R-:W-:-:S02]  /*07f0*/  @P3 SHF.R.S32.HI R2, RZ, 0x1, R2 ;  /* 0x00000001ff023819 */ /* 0x000fc40000011402 */
[----:B------:R-:W-:Y:S02]  /*0800*/  ISETP.EQ.OR P1, PT, R5, RZ, !P1 ;  /* 0x000000ff0500720c */ /* 0x000fe40004f22670 */
[----:B------:R-:W-:Y:S02]  /*0810*/  @P3 ISETP.NE.AND P5, PT, R2, R9, PT ;  /* 0x000000090200320c */ /* 0x000fe40003fa5270 */
[----:B------:R-:W-:Y:S02]  /*0820*/  ISETP.LT.U32.AND P0, PT, R112, 0x2, !P0 ;  /* 0x000000027000780c */ /* 0x000fe40004701070 */
[----:B------:R-:W-:Y:S02]  /*0830*/  ISETP.EQ.AND P1, PT, R10, RZ, P1 ;  /* 0x000000ff0a00720c */ /* 0x000fe40000f22270 */
[----:B------:R-:W-:Y:S02]  /*0840*/  SEL R2, RZ, 0x1, !P0 ;  /* 0x00000001ff027807 */ /* 0x000fe40004000000 */
[----:B------:R-:W-:-:S02]  /*0850*/  @P3 SEL R113, RZ, 0x1, P5 ;  /* 0x00000001ff713807 */ /* 0x000fc40002800000 */
[----:B------:R-:W-:Y:S01]  /*0860*/  SEL R16, RZ, 0x1, !P1 ;  /* 0x00000001ff107807 */ /* 0x000fe20004800000 */
[----:B------:R1:W3:Y:S01]  /*0870*/  @!UP1 SYNCS.EXCH.64 URZ, [UR8+0x68], UR4 ;  /* 0x00006804083f95b2 */ /* 0x0002e20008000100 */
[----:B------:R-:W-:Y:S01]  /*0880*/  NOP ;  /* 0x0000000000007918 */ /* 0x000fe20000000000 */
[----:B------:R-:W-:Y:S02]  /*0890*/  LOP3.LUT R113, R113, R2, RZ, 0xc0, !PT ;  /* 0x0000000271717212 */ /* 0x000fe400078ec0ff */
[----:B------:R-:W-:Y:S01]  /*08a0*/  SEL R16, R16, 0x2, P6 ;  /* 0x0000000210107807 */ /* 0x000fe20003000000 */
[----:B------:R1:W4:Y:S01]  /*08b0*/  @!UP2 SYNCS.EXCH.64 URZ, [UR9+0x40], UR6 ;  /* 0x00004006093fa5b2 */ /* 0x0003220008000100 */
[----:B------:R1:W0:Y:S01]  /*08c0*/  @!UP3 SYNCS.EXCH.64 URZ, [UR9+0x48], UR6 ;  /* 0x00004806093fb5b2 */ /* 0x0002220008000100 */
[----:B------:R1:W0:Y:S01]  /*08d0*/  @!UP4 SYNCS.EXCH.64 URZ, [UR9+0x50], UR6 ;  /* 0x00005006093fc5b2 */ /* 0x0002220008000100 */
[----:B------:R1:W0:Y:S01]  /*08e0*/  @!UP5 SYNCS.EXCH.64 URZ, [UR9+0x58], UR6 ;  /* 0x00005806093fd5b2 */ /* 0x0002220008000100 */
[----:B------:R-:W-:Y:S01]  /*08f0*/  NOP ;  /* 0x0000000000007918 */ /* 0x000fe20000000000 */
[----:B-12---:R-:W-:Y:S05]  /*0900*/  @!P2 BRA `(.L_x_3) ;  /* 0x000000000008a947 */ /* 0x006fea0003800000 */
[----:B0--34-:R-:W-:Y:S01]  /*0910*/  UCGABAR_ARV ;  /* 0x00000000000079c7 */ /* 0x019fe20008000000 */
[----:B------:R-:W-:Y:S05]  /*0920*/  BRA `(.L_x_4) ;  /* 0x0000000000047947 */ /* 0x000fea0003800000 */
.L_x_3:
[----:B0--34-:R-:W-:Y:S01]  /*0930*/  NOP ;  /* 0x0000000000007918 */ /* 0x019fe20000000000 */
.L_x_4:
[----:B------:R-:W-:Y:S01]  /*0940*/  ULDC.64 UR4, c[0x0][0x598] ;  /* 0x0001660000047ab9 */ /* 0x000fe20000000a00 */
[----:B------:R-:W-:Y:S01]  /*0950*/  ULDC.64 UR44, c[0x0][0x208] ;  /* 0x00008200002c7ab9 */ /* 0x000fe20000000a00 */
[----:B------:R-:W-:-:S04]  /*0960*/  ISETP.NE.U32.AND P0, PT, RZ, UR4, PT ;  /* 0x00000004ff007c0c */ /* 0x000fc8000bf05070 */
[----:B------:R-:W-:-:S13]  /*0970*/  ISETP.NE.AND.EX P0, PT, RZ, UR5, PT, P0 ;  /* 0x00000005ff007c0c */ /* 0x000fda000bf05300 */
[----:B------:R-:W-:Y:S05]  /*0980*/  @!P0 BRA `(.L_x_5) ;  /* 0x00000000001c8947 */ /* 0x000fea0003800000 */
[----:B------:R-:W0:Y:S02]  /*0990*/  LDC.64 R8, c[0x0][0x598] ;  /* 0x00016600ff087b82 */ /* 0x000e240000000a00 */
[----:B0-----:R-:W2:Y:S02]  /*09a0*/  LDG.E.64 R8, desc[UR44][R8.64] ;  /* 0x0000002c08087981 */ /* 0x001ea4000c1e1b00 */
[----:B--2---:R-:W-:-:S04]  /*09b0*/  ISETP.NE.U32.AND P0, PT, R8, RZ, PT ;  /* 0x000000ff0800720c */ /* 0x004fc80003f05070 */
[----:B------:R-:W-:-:S13]  /*09c0*/  ISETP.NE.AND.EX P0, PT, R9, RZ, PT, P0 ;  /* 0x000000ff0900720c */ /* 0x000fda0003f05300 */
[----:B------:R-:W-:Y:S05]  /*09d0*/  @!P0 BRA `(.L_x_5) ;  /* 0x0000000000088947 */ /* 0x000fea0003800000 */
[----:B------:R0:W5:Y:S01]  /*09e0*/  LD.E R114, desc[UR44][R8.64] ;  /* 0x0000002c08727980 */ /* 0x000162000c101900 */
[----:B------:R-:W-:Y:S05]  /*09f0*/  BRA `(.L_x_6) ;  /* 0x0000000000247947 */ /* 0x000fea0003800000 */
.L_x_5:
[----:B------:R-:W-:Y:S02]  /*0a00*/  ULDC.64 UR4, c[0x0][0x588] ;  /* 0x0001620000047ab9 */ /* 0x000fe40000000a00 */
[----:B------:R-:W-:-:S04]  /*0a10*/  ISETP.NE.U32.AND P0, PT, RZ, UR4, PT ;  /* 0x00000004ff007c0c */ /* 0x000fc8000bf05070 */
[----:B------:R-:W-:-:S13]  /*0a20*/  ISETP.NE.AND.EX P0, PT, RZ, UR5, PT, P0 ;  /* 0x00000005ff007c0c */ /* 0x000fda000bf05300 */
[----:B------:R-:W-:Y:S05]  /*0a30*/  @!P0 BRA `(.L_x_7) ;  /* 0x00000000000c8947 */ /* 0x000fea0003800000 */
[----:B------:R-:W0:Y:S02]  /*0a40*/  LDC.64 R114, c[0x0][0x588] ;  /* 0x00016200ff727b82 */ /* 0x000e240000000a00 */
[----:B0-----:R1:W5:Y:S01]  /*0a50*/  LDG.E R114, desc[UR44][R114.64] ;  /* 0x0000002c72727981 */ /* 0x001362000c1e1900 */
[----:B------:R-:W-:Y:S05]  /*0a60*/  BRA `(.L_x_6) ;  /* 0x0000000000087947 */ /* 0x000fea0003800000 */
.L_x_7:
[----:B------:R-:W-:Y:S02]  /*0a70*/  ULDC UR4, c[0x0][0x580] ;  /* 0x0001600000047ab9 */ /* 0x000fe40000000800 */
[----:B------:R-:W-:-:S07]  /*0a80*/  IMAD.U32 R114, RZ, RZ, UR4 ;  /* 0x00000004ff727e24 */ /* 0x000fce000f8e00ff */
.L_x_6:
[----:B------:R-:W-:Y:S02]  /*0a90*/  ULDC.64 UR4, c[0x0][0x5a0] ;  /* 0x0001680000047ab9 */ /* 0x000fe40000000a00 */
[----:B------:R-:W-:-:S04]  /*0aa0*/  ISETP.NE.U32.AND P0, PT, RZ, UR4, PT ;  /* 0x00000004ff007c0c */ /* 0x000fc8000bf05070 */
[----:B------:R-:W-:-:S13]  /*0ab0*/  ISETP.NE.AND.EX P0, PT, RZ, UR5, PT, P0 ;  /* 0x00000005ff007c0c */ /* 0x000fda000bf05300 */
[----:B------:R-:W-:Y:S05]  /*0ac0*/  @!P0 BRA `(.L_x_8) ;  /* 0x00000000001c8947 */ /* 0x000fea0003800000 */
[----:B0-----:R-:W0:Y:S02]  /*0ad0*/  LDC.64 R8, c[0x0][0x5a0] ;  /* 0x00016800ff087b82 */ /* 0x001e240000000a00 */
[----:B0-----:R-:W2:Y:S02]  /*0ae0*/  LDG.E.64 R8, desc[UR44][R8.64] ;  /* 0x0000002c08087981 */ /* 0x001ea4000c1e1b00 */
[----:B--2---:R-:W-:-:S04]  /*0af0*/  ISETP.NE.U32.AND P0, PT, R8, RZ, PT ;  /* 0x000000ff0800720c */ /* 0x004fc80003f05070 */
[----:B------:R-:W-:-:S13]  /*0b00*/  ISETP.NE.AND.EX P0, PT, R9, RZ, PT, P0 ;  /* 0x000000ff0900720c */ /* 0x000fda0003f05300 */
[----:B------:R-:W-:Y:S05]  /*0b10*/  @!P0 BRA `(.L_x_8) ;  /* 0x0000000000088947 */ /* 0x000fea0003800000 */
[----:B-1----:R0:W5:Y:S01]  /*0b20*/  LD.E R115, desc[UR44][R8.64] ;  /* 0x0000002c08737980 */ /* 0x002162000c101900 */
[----:B------:R-:W-:Y:S05]  /*0b30*/  BRA `(.L_x_9) ;  /* 0x0000000000247947 */ /* 0x000fea0003800000 */
.L_x_8:
[----:B------:R-:W-:Y:S02]  /*0b40*/  ULDC.64 UR4, c[0x0][0x590] ;  /* 0x0001640000047ab9 */ /* 0x000fe40000000a00 */
[----:B------:R-:W-:-:S04]  /*0b50*/  ISETP.NE.U32.AND P0, PT, RZ, UR4, PT ;  /* 0x00000004ff007c0c */ /* 0x000fc8000bf05070 */
[----:B------:R-:W-:-:S13]  /*0b60*/  ISETP.NE.AND.EX P0, PT, RZ, UR5, PT, P0 ;  /* 0x00000005ff007c0c */ /* 0x000fda000bf05300 */
[----:B------:R-:W-:Y:S05]  /*0b70*/  @!P0 BRA `(.L_x_10) ;  /* 0x00000000000c8947 */ /* 0x000fea0003800000 */
[----:B0-----:R-:W1:Y:S02]  /*0b80*/  LDC.64 R8, c[0x0][0x590] ;  /* 0x00016400ff087b82 */ /* 0x001e640000000a00 */
[----:B-1----:R1:W5:Y:S01]  /*0b90*/  LDG.E R115, desc[UR44][R8.64] ;  /* 0x0000002c08737981 */ /* 0x002362000c1e1900 */
[----:B------:R-:W-:Y:S05]  /*0ba0*/  BRA `(.L_x_9) ;  /* 0x0000000000087947 */ /* 0x000fea0003800000 */
.L_x_10:
[----:B------:R-:W-:Y:S02]  /*0bb0*/  ULDC UR4, c[0x0][0x584] ;  /* 0x0001610000047ab9 */ /* 0x000fe40000000800 */
[----:B-1----:R-:W-:-:S07]  /*0bc0*/  IMAD.U32 R115, RZ, RZ, UR4 ;  /* 0x00000004ff737e24 */ /* 0x002fce000f8e00ff */
.L_x_9:
[----:B------:R-:W2:Y:S01]  /*0bd0*/  LDC R2, c[0x0][0x65c] ;  /* 0x00019700ff027b82 */ /* 0x000ea20000000800 */
[----:B------:R-:W-:Y:S01]  /*0be0*/  ULDC UR6, c[0x0][0x28c] ;  /* 0x0000a30000067ab9 */ /* 0x000fe20000000800 */
[----:B------:R-:W-:Y:S01]  /*0bf0*/  ISETP.NE.AND P0, PT, R10, 0x2, PT ;  /* 0x000000020a00780c */ /* 0x000fe20003f05270 */
[----:B------:R-:W-:Y:S01]  /*0c00*/  UIADD3 UR6, UR6, 0x7f, URZ ;  /* 0x0000007f06067890 */ /* 0x000fe2000fffe03f */
[----:B01----:R-:W-:Y:S01]  /*0c10*/  IMAD.U32 R8, RZ, RZ, UR12 ;  /* 0x0000000cff087e24 */ /* 0x003fe2000f8e00ff */
[----:B------:R-:W-:Y:S01]  /*0c20*/  UMOV UR36, URZ ;  /* 0x0000003f00247c82 */ /* 0x000fe20008000000 */
[----:B------:R-:W-:Y:S01]  /*0c30*/  IMAD.MOV.U32 R9, RZ, RZ, RZ ;  /* 0x000000ffff097224 */ /* 0x000fe200078e00ff */
[----:B------:R-:W-:Y:S01]  /*0c40*/  USHF.R.S32.HI UR7, URZ, 0x1f, UR6 ;  /* 0x0000001f3f077899 */ /* 0x000fe20008011406 */
[----:B------:R-:W-:Y:S01]  /*0c50*/  UMOV UR37, URZ ;  /* 0x0000003f00257c82 */ /* 0x000fe20008000000 */
[----:B------:R-:W-:Y:S02]  /*0c60*/  ULDC.64 UR8, c[0x0][0x650] ;  /* 0x0001940000087ab9 */ /* 0x000fe40000000a00 */
[----:B------:R-:W-:-:S04]  /*0c70*/  ULEA.HI UR7, UR7, UR6, URZ, 0x7 ;  /* 0x0000000607077291 */ /* 0x000fc8000f8f383f */
[----:B------:R-:W-:Y:S01]  /*0c80*/  USHF.R.S32.HI UR38, URZ, 0x7, UR7 ;  /* 0x000000073f267899 */ /* 0x000fe20008011407 */
[----:B--2---:R-:W-:-:S13]  /*0c90*/  ISETP.NE.AND P1, PT, R2, 0x1, PT ;  /* 0x000000010200780c */ /* 0x004fda0003f25270 */
[----:B------:R-:W0:Y:S01]  /*0ca0*/  @P1 LDC R19, c[0x0][0x10] ;  /* 0x00000400ff131b82 */ /* 0x000e220000000800 */
[----:B------:R-:W-:Y:S02]  /*0cb0*/  @P1 IMAD.MOV.U32 R7, RZ, RZ, RZ ;  /* 0x000000ffff071224 */ /* 0x000fe400078e00ff */
[----:B------:R-:W-:-:S05]  /*0cc0*/  @P1 IMAD.MOV.U32 R17, RZ, RZ, RZ ;  /* 0x000000ffff111224 */ /* 0x000fca00078e00ff */
[----:B------:R-:W1:Y:S01]  /*0cd0*/  @!P1 LDC R11, c[0x0][0xc] ;  /* 0x00000300ff0b9b82 */ /* 0x000e620000000800 */
[----:B------:R-:W-:Y:S01]  /*0ce0*/  ULDC UR4, c[0x0][0xc] ;  /* 0x0000030000047ab9 */ /* 0x000fe20000000800 */
[----:B------:R-:W-:Y:S02]  /*0cf0*/  ULDC UR5, c[0x0][0x10] ;  /* 0x0000040000057ab9 */ /* 0x000fe40000000800 */
[----:B------:R-:W-:-:S04]  /*0d00*/  UIMAD.WIDE.U32 UR4, UR4, UR5, URZ ;  /* 0x00000005040472a5 */ /* 0x000fc8000f8e003f */
[----:B------:R-:W2:Y:S01]  /*0d10*/  LDC R2, c[0x0][0x14] ;  /* 0x00000500ff027b82 */ /* 0x000ea20000000800 */
[----:B0-----:R-:W-:-:S04]  /*0d20*/  @P1 IMAD.WIDE.U32 R18, R19, UR12, R6 ;  /* 0x0000000c13121c25 */ /* 0x001fc8000f8e0006 */
[----:B------:R-:W-:Y:S02]  /*0d30*/  @P1 IMAD.IADD R17, R19, 0x1, R17 ;  /* 0x0000000113111824 */ /* 0x000fe400078e0211 */
[----:B-1----:R-:W-:-:S04]  /*0d40*/  @!P1 IMAD.WIDE.U32 R8, R6, R11, R8 ;  /* 0x0000000b06089225 */ /* 0x002fc800078e0008 */
[----:B------:R-:W-:Y:S02]  /*0d50*/  @!P1 IMAD.MOV.U32 R18, RZ, RZ, R8 ;  /* 0x000000ffff129224 */ /* 0x000fe400078e0008 */
[----:B------:R-:W-:Y:S02]  /*0d60*/  @!P1 IMAD.MOV.U32 R17, RZ, RZ, R9 ;  /* 0x000000ffff119224 */ /* 0x000fe400078e0009 */
[----:B--2---:R-:W-:-:S04]  /*0d70*/  IMAD.WIDE.U32 R12, R2, UR4, RZ ;  /* 0x00000004020c7c25 */ /* 0x004fc8000f8e00ff */
[----:B------:R-:W-:Y:S01]  /*0d80*/  IMAD R23, R2, UR5, RZ ;  /* 0x0000000502177c24 */ /* 0x000fe2000f8e02ff */
[----:B------:R0:W-:Y:S03]  /*0d90*/  STL.64 [R1], R12 ;  /* 0x0000000c01007387 */ /* 0x0001e60000100a00 */
[----:B------:R-:W-:Y:S01]  /*0da0*/  IMAD.IADD R23, R13, 0x1, R23 ;  /* 0x000000010d177824 */ /* 0x000fe200078e0217 */
[----:B------:R-:W-:Y:S06]  /*0db0*/  @P0 BRA `(.L_x_11) ;  /* 0x0000000000200947 */ /* 0x000fec0003800000 */
[----:B------:R-:W-:Y:S01]  /*0dc0*/  UISETP.GE.U32.AND UP0, UPT, UR38, 0x3, UPT ;  /* 0x000000032600788c */ /* 0x000fe2000bf06070 */
[----:B------:R-:W-:Y:S01]  /*0dd0*/  IADD3 R18, P0, R18, R12, RZ ;  /* 0x0000000c12127210 */ /* 0x000fe20007f1e0ff */
[----:B------:R-:W-:Y:S01]  /*0de0*/  UIMAD.WIDE.U32 UR4, UR38, -0x55555555, URZ ;  /* 0xaaaaaaab260478a5 */ /* 0x000fe2000f8e003f */
[----:B------:R-:W-:-:S03]  /*0df0*/  UMOV UR37, URZ ;  /* 0x0000003f00257c82 */ /* 0x000fc60008000000 */
[----:B------:R-:W-:Y:S01]  /*0e00*/  USHF.R.U32.HI UR4, URZ, 0x1, UR5 ;  /* 0x000000013f047899 */ /* 0x000fe20008011605 */
[----:B------:R-:W-:-:S03]  /*0e10*/  IMAD.X R17, R23, 0x1, R17, P0 ;  /* 0x0000000117117824 */ /* 0x000fc600000e0611 */
[----:B------:R-:W-:Y:S02]  /*0e20*/  UIMAD UR36, UR4, -0x3, UR38 ;  /* 0xfffffffd042478a4 */ /* 0x000fe4000f8e0226 */
[----:B------:R-:W-:-:S12]  /*0e30*/  @UP0 ULOP3.LUT UR37, UR4, 0x1, URZ, 0xc0, !UPT ;  /* 0x0000000104250892 */ /* 0x000fd8000f8ec03f */
.L_x_11:
[----:B------:R-:W-:Y:S01]  /*0e40*/  ISETP.GE.U32.AND P0, PT, R18, UR8, PT ;  /* 0x0000000812007c0c */ /* 0x000fe2000bf06070 */
[----:B------:R-:W-:Y:S01]  /*0e50*/  IMAD.MOV.U32 R19, RZ, RZ, -0x1 ;  /* 0xffffffffff137424 */ /* 0x000fe200078e00ff */
[----:B------:R-:W-:Y:S01]  /*0e60*/  PRMT R8, RZ, 0x7610, R8 ;  /* 0x00007610ff087816 */ /* 0x000fe20000000008 */
[----:B------:R-:W-:Y:S01]  /*0e70*/  IMAD.MOV.U32 R22, RZ, RZ, -0x1 ;  /* 0xffffffffff167424 */ /* 0x000fe200078e00ff */
[----:B------:R-:W-:Y:S01]  /*0e80*/  ISETP.GE.U32.AND.EX P0, PT, R17, UR9, PT, P0 ;  /* 0x0000000911007c0c */ /* 0x000fe2000bf06100 */
[----:B------:R-:W-:-:S12]  /*0e90*/  IMAD.MOV.U32 R2, RZ, RZ, -0x1 ;  /* 0xffffffffff027424 */ /* 0x000fd800078e00ff */
[----:B------:R-:W-:Y:S05]  /*0ea0*/  @P0 BRA `(.L_x_12) ;  /* 0x00000004002c0947 */ /* 0x000fea0003800000 */
[----:B------:R-:W1:Y:S01]  /*0eb0*/  LDC.64 R26, c[0x0][0x628] ;  /* 0x00018a00ff1a7b82 */ /* 0x000e620000000a00 */
[----:B------:R-:W-:Y:S02]  /*0ec0*/  IMAD.MOV.U32 R8, RZ, RZ, R18 ;  /* 0x000000ffff087224 */ /* 0x000fe400078e0012 */
[----:B------:R-:W-:-:S05]  /*0ed0*/  IMAD.MOV.U32 R9, RZ, RZ, R17 ;  /* 0x000000ffff097224 */ /* 0x000fca00078e0011 */
[----:B------:R-:W2:Y:S08]  /*0ee0*/  LDC R2, c[0x0][0x630] ;  /* 0x00018c00ff027b82 */ /* 0x000eb00000000800 */
[----:B------:R-:W3:Y:S01]  /*0ef0*/  LDC.64 R28, c[0x0][0x620] ;  /* 0x00018800ff1c7b82 */ /* 0x000ee20000000a00 */
[----:B-1----:R-:W-:-:S04]  /*0f00*/  ISETP.NE.U32.AND P0, PT, R26, RZ, PT ;  /* 0x000000ff1a00720c */ /* 0x002fc80003f05070 */
[----:B------:R-:W-:-:S13]  /*0f10*/  ISETP.NE.AND.EX P0, PT, R27, RZ, PT, P0 ;  /* 0x000000ff1b00720c */ /* 0x000fda0003f05300 */
[----:B--23--:R-:W-:Y:S05]  /*0f20*/  @!P0 BRA `(.L_x_13) ;  /* 0x0000000000288947 */ /* 0x00cfea0003800000 */
[----:B0-----:R-:W0:Y:S02]  /*0f30*/  LDC R13, c[0x0][0x634] ;  /* 0x00018d00ff0d7b82 */ /* 0x001e240000000800 */
[----:B0-----:R-:W-:-:S05]  /*0f40*/  IADD3 R13, P0, R18, R13, RZ ;  /* 0x0000000d120d7210 */ /* 0x001fca0007f1e0ff */
[----:B------:R-:W-:-:S04]  /*0f50*/  IMAD.X R15, RZ, RZ, R17, P0 ;  /* 0x000000ffff0f7224 */ /* 0x000fc800000e0611 */
[----:B------:R-:W-:-:S04]  /*0f60*/  IMAD.WIDE.U32 R8, R15, R26, RZ ;  /* 0x0000001a0f087225 */ /* 0x000fc800078e00ff */
[----:B------:R-:W-:-:S04]  /*0f70*/  IMAD.WIDE.U32 R10, P0, R13, R27, R8 ;  /* 0x0000001b0d0a7225 */ /* 0x000fc80007800008 */
[----:B------:R-:W-:-:S04]  /*0f80*/  IMAD.WIDE.U32 R8, R13, R26, RZ ;  /* 0x0000001a0d087225 */ /* 0x000fc800078e00ff */
[----:B------:R-:W-:Y:S01]  /*0f90*/  IMAD.X R13, RZ, RZ, RZ, P0 ;  /* 0x000000ffff0d7224 */ /* 0x000fe200000e06ff */
[----:B------:R-:W-:Y:S01]  /*0fa0*/  IADD3 RZ, P0, R9, R10, RZ ;  /* 0x0000000a09ff7210 */ /* 0x000fe20007f1e0ff */
[----:B------:R-:W-:-:S04]  /*0fb0*/  IMAD.MOV.U32 R12, RZ, RZ, R11 ;  /* 0x000000ffff0c7224 */ /* 0x000fc800078e000b */
[----:B------:R-:W-:-:S08]  /*0fc0*/  IMAD.WIDE.U32.X R8, R15, R27, R12, P0 ;  /* 0x0000001b0f087225 */ /* 0x000fd000000e040c */
.L_x_13:
[----:B------:R-:W1:Y:S01]  /*0fd0*/  LDC.64 R32, c[0x0][0x640] ;  /* 0x00019000ff207b82 */ /* 0x000e620000000a00 */
[-C--:B------:R-:W-:Y:S01]  /*0fe0*/  SHF.R.U64 R30, R8, R2.reuse, R9 ;  /* 0x00000002081e7219 */ /* 0x080fe20000001209 */
[----:B------:R-:W-:Y:S01]  /*0ff0*/  IMAD.MOV.U32 R19, RZ, RZ, R17 ;  /* 0x000000ffff137224 */ /* 0x000fe200078e0011 */
[----:B------:R-:W-:Y:S01]  /*1000*/  SHF.R.U32.HI R2, RZ, R2, R9 ;  /* 0x00000002ff027219 */ /* 0x000fe20000011609 */
[----:B------:R-:W-:Y:S01]  /*1010*/  IMAD.MOV.U32 R26, RZ, RZ, 0x1 ;  /* 0x00000001ff1a7424 */ /* 0x000fe200078e00ff */
[----:B------:R-:W-:-:S03]  /*1020*/  IADD3 R11, P0, RZ, -R30, RZ ;  /* 0x8000001eff0b7210 */ /* 0x000fc60007f1e0ff */
[----:B------:R-:W2:Y:S02]  /*1030*/  LDC R10, c[0x0][0x618] ;  /* 0x00018600ff0a7b82 */ /* 0x000ea40000000800 */
[----:B------:R-:W-:-:S04]  /*1040*/  IMAD.X R9, RZ, RZ, ~R2, P0 ;  /* 0x000000ffff097224 */ /* 0x000fc800000e0e02 */
[-C--:B------:R-:W-:Y:S02]  /*1050*/  IMAD R2, R9, R28.reuse, RZ ;  /* 0x0000001c09027224 */ /* 0x080fe400078e02ff */
[----:B0-----:R-:W0:Y:S01]  /*1060*/  LDC R13, c[0x0][0x608] ;  /* 0x00018200ff0d7b82 */ /* 0x001e220000000800 */
[----:B------:R-:W-:-:S04]  /*1070*/  IMAD.WIDE.U32 R8, R11, R28, R18 ;  /* 0x0000001c0b087225 */ /* 0x000fc800078e0012 */
[----:B------:R-:W-:Y:S02]  /*1080*/  IMAD R11, R11, R29, R2 ;  /* 0x0000001d0b0b7224 */ /* 0x000fe400078e0202 */
[----:B------:R-:W-:Y:S01]  /*1090*/  IMAD.MOV.U32 R2, RZ, RZ, -0x1 ;  /* 0xffffffffff027424 */ /* 0x000fe200078e00ff */
[----:B------:R-:W3:Y:S01]  /*10a0*/  LDC R31, c[0x0][0x658] ;  /* 0x00019600ff1f7b82 */ /* 0x000ee20000000800 */
[----:B------:R-:W-:Y:S01]  /*10b0*/  IMAD.IADD R9, R9, 0x1, R11 ;  /* 0x0000000109097824 */ /* 0x000fe200078e020b */
[----:B-1----:R-:W-:-:S04]  /*10c0*/  ISETP.NE.U32.AND P0, PT, R32, RZ, PT ;  /* 0x000000ff2000720c */ /* 0x002fc80003f05070 */
[----:B------:R-:W-:Y:S02]  /*10d0*/  ISETP.NE.AND.EX P0, PT, R33, RZ, PT, P0 ;  /* 0x000000ff2100720c */ /* 0x000fe40003f05300 */
[----:B------:R-:W1:Y:S01]  /*10e0*/  LDC R29, c[0x0][0x600] ;  /* 0x00018000ff1d7b82 */ /* 0x000e620000000800 */
[-CC-:B--2---:R-:W-:Y:S02]  /*10f0*/  SHF.R.U64 R27, R8, R10.reuse, R9.reuse ;  /* 0x0000000a081b7219 */ /* 0x184fe40000001209 */
[----:B------:R-:W-:-:S05]  /*1100*/  SHF.R.U32.HI R8, RZ, R10, R9 ;  /* 0x0000000aff087219 */ /* 0x000fca0000011609 */
[----:B------:R-:W2:Y:S01]  /*1110*/  LDC R22, c[0x0][0x648] ;  /* 0x00019200ff167b82 */ /* 0x000ea20000000800 */
[-CC-:B0-----:R-:W-:Y:S02]  /*1120*/  SHF.R.U64 R34, R27, R13.reuse, R8.reuse ;  /* 0x0000000d1b227219 */ /* 0x181fe40000001208 */
[----:B------:R-:W-:-:S05]  /*1130*/  SHF.R.U32.HI R8, RZ, R13, R8 ;  /* 0x0000000dff087219 */ /* 0x000fca0000011608 */
[----:B------:R-:W0:Y:S01]  /*1140*/  LDC R24, c[0x0][0x638] ;  /* 0x00018e00ff187b82 */ /* 0x000e220000000800 */
[-CC-:B---3--:R-:W-:Y:S02]  /*1150*/  SHF.R.U64 R36, R34, R31.reuse, R8.reuse ;  /* 0x0000001f22247219 */ /* 0x188fe40000001208 */
[-C--:B------:R-:W-:Y:S02]  /*1160*/  SHF.L.U32 R2, R2, R31.reuse, RZ ;  /* 0x0000001f02027219 */ /* 0x080fe400000006ff */
[----:B------:R-:W-:Y:S01]  /*1170*/  SHF.R.U32.HI R9, RZ, R31, R8 ;  /* 0x0000001fff097219 */ /* 0x000fe20000011608 */
[----:B------:R-:W-:Y:S01]  /*1180*/  IMAD.MOV.U32 R8, RZ, RZ, R36 ;  /* 0x000000ffff087224 */ /* 0x000fe200078e0024 */
[----:B------:R-:W-:Y:S01]  /*1190*/  LOP3.LUT R15, RZ, R2, RZ, 0x33, !PT ;  /* 0x00000002ff0f7212 */ /* 0x000fe200078e33ff */
[----:B------:R-:W3:Y:S01]  /*11a0*/  LDC R28, c[0x0][0x610] ;  /* 0x00018400ff1c7b82 */ /* 0x000ee20000000800 */
[----:B------:R-:W-:Y:S05]  /*11b0*/  @!P0 BRA `(.L_x_14) ;  /* 0x0000000000288947 */ /* 0x000fea0003800000 */
[----:B------:R-:W4:Y:S02]  /*11c0*/  LDC R13, c[0x0][0x64c] ;  /* 0x00019300ff0d7b82 */ /* 0x000f240000000800 */
[----:B----4-:R-:W-:-:S05]  /*11d0*/  IADD3 R13, P0, R36, R13, RZ ;  /* 0x0000000d240d7210 */ /* 0x010fca0007f1e0ff */
        /* <DEDUP_REMOVED lines=8> */
.L_x_14:
[----:B--2---:R-:W-:Y:S01]  /*1260*/  SHF.R.U64 R7, R8, R22, R9 ;  /* 0x0000001608077219 */ /* 0x004fe20000001209 */
[----:B-1----:R-:W-:Y:S01]  /*1270*/  VIADD R8, R29, 0xffffffff ;  /* 0xffffffff1d087836 */ /* 0x002fe20000000000 */
[----:B------:R-:W-:Y:S01]  /*1280*/  SHF.L.U32 R2, R26, R31, RZ ;  /* 0x0000001f1a027219 */ /* 0x000fe200000006ff */
[----:B------:R-:W-:Y:S01]  /*1290*/  @P1 IMAD R21, R25, R20, R6 ;  /* 0x0000001419151224 */ /* 0x000fe200078e0206 */
[----:B------:R-:W-:Y:S01]  /*12a0*/  LOP3.LUT R15, R34, R15, RZ, 0xc0, !PT ;  /* 0x0000000f220f7212 */ /* 0x000fe200078ec0ff */
[----:B------:R-:W-:Y:S01]  /*12b0*/  IMAD.MOV R9, RZ, RZ, -R7 ;  /* 0x000000ffff097224 */ /* 0x000fe200078e0a07 */
[----:B------:R-:W-:-:S03]  /*12c0*/  LOP3.LUT R8, R27, R8, RZ, 0xc0, !PT ;  /* 0x000000081b087212 */ /* 0x000fc600078ec0ff */
[----:B------:R-:W-:Y:S02]  /*12d0*/  IMAD R6, R2, R7, R15 ;  /* 0x0000000702067224 */ /* 0x000fe400078e020f */
[----:B0-----:R-:W-:Y:S02]  /*12e0*/  IMAD R2, R9, R24, R36 ;  /* 0x0000001809027224 */ /* 0x001fe400078e0224 */
[----:B---3--:R-:W-:Y:S02]  /*12f0*/  IMAD R19, R6, R28, R21 ;  /* 0x0000001c06137224 */ /* 0x008fe400078e0215 */
[----:B------:R-:W-:Y:S02]  /*1300*/  IMAD R2, R2, R29, R8 ;  /* 0x0000001d02027224 */ /* 0x000fe400078e0208 */
[----:B------:R-:W-:-:S03]  /*1310*/  IMAD.MOV.U32 R6, RZ, RZ, 0x1 ;  /* 0x00000001ff067424 */ /* 0x000fc600078e00ff */
[----:B------:R-:W-:Y:S02]  /*1320*/  SEL R22, R2, R19, !P1 ;  /* 0x0000001302167207 */ /* 0x000fe40004800000 */
[----:B------:R-:W-:Y:S01]  /*1330*/  SEL R19, R19, R2, !P1 ;  /* 0x0000000213137207 */ /* 0x000fe20004800000 */
[----:B------:R-:W-:Y:S01]  /*1340*/  IMAD.MOV.U32 R2, RZ, RZ, R30 ;  /* 0x000000ffff027224 */ /* 0x000fe200078e001e */
[----:B------:R-:W-:-:S07]  /*1350*/  PRMT R8, R6, 0x7610, R8 ;  /* 0x0000761006087816 */ /* 0x000fce0000000008 */
.L_x_12:
[----:B------:R-:W-:Y:S05]  /*1360*/  @!P2 BRA `(.L_x_15) ;  /* 0x00000000000ca947 */ /* 0x000fea0003800000 */
[----:B------:R-:W-:Y:S01]  /*1370*/  UCGABAR_WAIT ;  /* 0x0000000000007dc7 */ /* 0x000fe20008000000 */
[----:B------:R-:W-:Y:S01]  /*1380*/  CCTL.IVALL ;  /* 0x00000000ff00798f */ /* 0x000fe20002000000 */
[----:B------:R-:W-:Y:S05]  /*1390*/  BRA `(.L_x_16) ;  /* 0x0000000000047947 */ /* 0x000fea0003800000 */
.L_x_15:
[----:B------:R-:W-:Y:S06]  /*13a0*/  BAR.SYNC.DEFER_BLOCKING 0x0 ;  /* 0x0000000000007b1d */ /* 0x000fec0000010000 */
.L_x_16:
[----:B------:R-:W-:Y:S05]  /*13b0*/  @!P4 BRA `(.L_x_17) ;  /* 0x000000b0003cc947 */ /* 0x000fea0003800000 */
[----:B------:R-:W-:-:S13]  /*13c0*/  ISETP.GT.U32.AND P0, PT, R35, 0x1, PT ;  /* 0x000000012300780c */ /* 0x000fda0003f04070 */
[----:B------:R-:W-:Y:S05]  /*13d0*/  @P0 EXIT ;  /* 0x000000000000094d */ /* 0x000fea0003800000 */
.L_x_18:
[----:B------:R-:W-:-:S08]  /*13e0*/  NOP ;  /* 0x0000000000007918 */ /* 0x000fd00000000000 */
[----:B------:R-:W1:Y:S02]  /*13f0*/  USETMAXREG.TRY_ALLOC.CTAPOOL UP0, 0xe8 ;  /* 0x000000e8000079c8 */ /* 0x000e640008000600 */
[----:B-1----:R-:W-:-:S13]  /*1400*/  PLOP3.LUT P0, PT, PT, PT, UP0, 0x80, 0x0 ;  /* 0x000000000000781c */ /* 0x002fda0003f0f008 */
[----:B------:R-:W-:Y:S05]  /*1410*/  @!P0 BRA `(.L_x_18) ;  /* 0xfffffffc00f08947 */ /* 0x000fea000383ffff */
[----:B------:R-:W-:-:S13]  /*1420*/  LOP3.LUT P0, RZ, R8, 0xff, RZ, 0xc0, !PT ;  /* 0x000000ff08ff7812 */ /* 0x000fda000780c0ff */
[----:B------:R-:W-:Y:S05]  /*1430*/  @!P0 EXIT ;  /* 0x000000000000894d */ /* 0x000fea0003800000 */
[----:B------:R-:W1:Y:S01]  /*1440*/  S2UR UR4, SR_CgaCtaId ;  /* 0x00000000000479c3 */ /* 0x000e620000008800 */
[----:B------:R-:W-:Y:S01]  /*1450*/  VIADD R14, R14, 0xffffffff ;  /* 0xffffffff0e0e7836 */ /* 0x000fe20000000000 */
[CC--:B------:R-:W-:Y:S01]  /*1460*/  LEA.HI R4, R0.reuse, R3.reuse, RZ, 0x2 ;  /* 0x0000000300047211 */ /* 0x0c0fe200078f10ff */
[----:B------:R-:W-:Y:S01]  /*1470*/  UMOV UR40, 0x400 ;  /* 0x0000040000287882 */ /* 0x000fe20000000000 */
[----:B------:R-:W-:Y:S01]  /*1480*/  LEA.HI R0, R0, R3, RZ, 0x5 ;  /* 0x0000000300007211 */ /* 0x000fe200078f28ff */
[----:B------:R-:W-:Y:S01]  /*1490*/  UISETP.LT.AND UP0, UPT, UR38, 0x1, UPT ;  /* 0x000000012600788c */ /* 0x000fe2000bf01270 */
[----:B------:R-:W-:Y:S01]  /*14a0*/  R2UR UR41, R14 ;  /* 0x000000000e2972ca */ /* 0x000fe200000e0000 */
[----:B------:R-:W-:Y:S01]  /*14b0*/  USHF.L.U32 UR39, UR38, 0x1, URZ ;  /* 0x0000000126277899 */ /* 0x000fe2000800063f */
[--C-:B------:R-:W-:Y:S01]  /*14c0*/  SHF.R.S32.HI R116, RZ, 0x2, R4.reuse ;  /* 0x00000002ff747819 */ /* 0x100fe20000011404 */
[----:B------:R-:W-:Y:S01]  /*14d0*/  USEL UR43, UR38, 0x1, UP0 ;  /* 0x00000001262b7887 */ /* 0x000fe20008000000 */
[----:B------:R-:W-:-:S02]  /*14e0*/  SHF.R.S32.HI R5, RZ, 0x1f, R4 ;  /* 0x0000001fff057819 */ /* 0x000fc40000011404 */
[----:B------:R-:W-:Y:S01]  /*14f0*/  LOP3.LUT R118, R4, 0xfffffffc, RZ, 0xc0, !PT ;  /* 0xfffffffc04767812 */ /* 0x000fe200078ec0ff */
[----:B------:R-:W-:Y:S01]  /*1500*/  UIADD3 UR43, -UR43, UR38, URZ ;  /* 0x000000262b2b7290 */ /* 0x000fe2000fffe13f */
[----:B------:R-:W-:Y:S02]  /*1510*/  LEA.HI R5, R5, R116, RZ, 0x3 ;  /* 0x0000007405057211 */ /* 0x000fe400078f18ff */
[----:B------:R-:W-:Y:S01]  /*1520*/  ISETP.NE.AND P0, PT, R14, RZ, PT ;  /* 0x000000ff0e00720c */ /* 0x000fe20003f05270 */
[----:B------:R-:W-:Y:S01]  /*1530*/  IMAD.IADD R118, R3, 0x1, -R118 ;  /* 0x0000000103767824 */ /* 0x000fe200078e0a76 */
[----:B------:R-:W-:Y:S01]  /*1540*/  LOP3.LUT R5, R5, 0xfffffff8, RZ, 0xc0, !PT ;  /* 0xfffffff805057812 */ /* 0x000fe200078ec0ff */
[----:B------:R-:W-:Y:S01]  /*1550*/  USHF.L.U32 UR41, UR41, 0x3, URZ ;  /* 0x0000000329297899 */ /* 0x000fe2000800063f */
[----:B------:R-:W-:Y:S02]  /*1560*/  LOP3.LUT R125, R16, 0x1, RZ, 0xfc, !PT ;  /* 0x00000001107d7812 */ /* 0x000fe400078efcff */
[----:B------:R-:W-:Y:S01]  /*1570*/  SEL R124, RZ, 0x1, P0 ;  /* 0x00000001ff7c7807 */ /* 0x000fe20000000000 */
[----:B------:R-:W-:Y:S01]  /*1580*/  IMAD.IADD R116, R116, 0x1, -R5 ;  /* 0x0000000174747824 */ /* 0x000fe200078e0a05 */
[----:B-1----:R-:W-:Y:S01]  /*1590*/  ULEA UR40, UR4, UR40, 0x18 ;  /* 0x0000002804287291 */ /* 0x002fe2000f8ec03f */
[----:B------:R-:W-:Y:S01]  /*15a0*/  SHF.R.S32.HI R5, RZ, 0x5, R0 ;  /* 0x00000005ff057819 */ /* 0x000fe20000011400 */
[----:B------:R-:W-:Y:S01]  /*15b0*/  IMAD.U32 R122, RZ, RZ, UR41 ;  /* 0x00000029ff7a7e24 */ /* 0x000fe2000f8e00ff */
[----:B------:R-:W-:Y:S01]  /*15c0*/  ULDC UR4, c[0x0][0x284] ;  /* 0x0000a10000047ab9 */ /* 0x000fe20000000800 */
[----:B------:R-:W-:Y:S01]  /*15d0*/  UIADD3 UR42, UR40, 0x40, URZ ;  /* 0x00000040282a7890 */ /* 0x000fe2000fffe03f */
[--C-:B------:R-:W-:Y:S01]  /*15e0*/  SHF.R.S32.HI R117, RZ, 0x1f, R116.reuse ;  /* 0x0000001fff757819 */ /* 0x100fe20000011474 */
[----:B------:R-:W-:Y:S01]  /*15f0*/  IMAD R119, R5, -0x10, -R116 ;  /* 0xfffffff005777824 */ /* 0x000fe200078e0a74 */
[----:B------:R-:W-:-:S02]  /*1600*/  LOP3.LUT R120, R122, 0x8, RZ, 0xc0, !PT ;  /* 0x000000087a787812 */ /* 0x000fc400078ec0ff */
[----:B------:R-:W-:Y:S01]  /*1610*/  LOP3.LUT R122, R122, 0x8, RZ, 0xc, !PT ;  /* 0x000000087a7a7812 */ /* 0x000fe200078e0cff */
[----:B------:R-:W-:Y:S01]  /*1620*/  IMAD.U32 R123, RZ, RZ, UR42 ;  /* 0x0000002aff7b7e24 */ /* 0x000fe2000f8e00ff */
[----:B------:R-:W-:Y:S01]  /*1630*/  LOP3.LUT R120, R120, 0x18, RZ, 0x3c, !PT ;  /* 0x0000001878787812 */ /* 0x000fe200078e3cff */
[----:B------:R-:W-:-:S04]  /*1640*/  IMAD.WIDE R116, R5, 0x10, R116 ;  /* 0x0000001005747825 */ /* 0x000fc800078e0274 */
[----:B------:R-:W-:Y:S02]  /*1650*/  VIADD R121, R123, UR41 ;  /* 0x000000297b797c36 */ /* 0x000fe40008000000 */
[----:B------:R-:W-:-:S07]  /*1660*/  VIADD R119, R119, UR4 ;  /* 0x0000000477777c36 */ /* 0x000fce0008000000 */
.L_x_214:
[----:B------:R-:W-:Y:S01]  /*1670*/  SHF.L.U32 R0, R124, 0x1f, RZ ;  /* 0x0000001f7c007819 */ /* 0x000fe200000006ff */
[----:B------:R-:W-:Y:S02]  /*1680*/  ULDC UR4, c[0x0][0x28c] ;  /* 0x0000a30000047ab9 */ /* 0x000fe40000000800 */
[----:B------:R-:W-:Y:S01]  /*1690*/  ISETP.LT.AND P1, PT, RZ, UR4, PT ;  /* 0x00000004ff007c0c */ /* 0x000fe2000bf21270 */
[----:B------:R-:W1:Y:S02]  /*16a0*/  SYNCS.PHASECHK.TRANS64.TRYWAIT P0, [R123+UR41], R0 ;  /* 0x000000007b0075a7 */ /* 0x000e640008000169 */
[----:B-12---:R-:W-:Y:S10]  /*16b0*/  @!P0 BRA `(.L_x_19) ;  /* 0x000000bc00988947 */ /* 0x006ff40003800000 */
.L_x_235:
[----:B------:R-:W-:Y:S05]  /*16c0*/  @P1 BRA `(.L_x_20) ;  /* 0x0000000000401947 */ /* 0x000fea0003800000 */
[----:B-1----:R-:W-:Y:S01]  /*16d0*/  MOV R0, 0x0 ;  /* 0x0000000000007802 */ /* 0x002fe20000000f00 */
[----:B------:R-:W-:Y:S01]  /*16e0*/  ULDC.64 UR4, c[0x4][0x68] ;  /* 0x01001a0000047ab9 */ /* 0x000fe20000000a00 */
[----:B------:R-:W-:Y:S01]  /*16f0*/  ULDC.64 UR6, c[0x4][0x8] ;  /* 0x0100020000067ab9 */ /* 0x000fe20000000a00 */
[----:B------:R-:W-:Y:S01]  /*1700*/  IMAD.U32 R4, RZ, RZ, UR4 ;  /* 0x00000004ff047e24 */ /* 0x000fe2000f8e00ff */
[----:B------:R1:W2:Y:S01]  /*1710*/  LDC.64 R14, c[0x4][R0] ;  /* 0x01000000000e7b82 */ /* 0x0002a20000000a00 */
[----:B------:R-:W-:Y:S01]  /*1720*/  IMAD.U32 R5, RZ, RZ, UR5 ;  /* 0x00000005ff057e24 */ /* 0x000fe2000f8e00ff */
[----:B------:R-:W-:Y:S01]  /*1730*/  ULDC.64 UR4, c[0x4][0x70] ;  /* 0x01001c0000047ab9 */ /* 0x000fe20000000a00 */
[----:B------:R-:W-:Y:S02]  /*1740*/  IMAD.U32 R10, RZ, RZ, UR6 ;  /* 0x00000006ff0a7e24 */ /* 0x000fe4000f8e00ff */
[----:B------:R-:W-:Y:S02]  /*1750*/  IMAD.U32 R6, RZ, RZ, UR4 ;  /* 0x00000004ff067e24 */ /* 0x000fe4000f8e00ff */
[----:B------:R-:W-:-:S02]  /*1760*/  IMAD.U32 R7, RZ, RZ, UR5 ;  /* 0x00000005ff077e24 */ /* 0x000fc4000f8e00ff */
[----:B------:R-:W-:Y:S02]  /*1770*/  IMAD.U32 R11, RZ, RZ, UR7 ;  /* 0x00000007ff0b7e24 */ /* 0x000fe4000f8e00ff */
[----:B------:R-:W-:Y:S02]  /*1780*/  IMAD.MOV.U32 R8, RZ, RZ, 0x1e1 ;  /* 0x000001e1ff087424 */ /* 0x000fe400078e00ff */
[----:B0-----:R-:W-:Y:S02]  /*1790*/  IMAD.MOV.U32 R12, RZ, RZ, 0x1 ;  /* 0x00000001ff0c7424 */ /* 0x001fe400078e00ff */
[----:B-1----:R-:W-:-:S07]  /*17a0*/  IMAD.MOV.U32 R13, RZ, RZ, RZ ;  /* 0x000000ffff0d7224 */ /* 0x002fce00078e00ff */
[----:B------:R-:W-:-:S07]  /*17b0*/  LEPC R20, `(.L_x_20) ;  /* 0x000000001014794e */ /* 0x000fce0000000000 */
[----:B--2--5:R-:W-:Y:S05]  /*17c0*/  CALL.ABS.NOINC R14 ;  /* 0x000000000e007343 */ /* 0x024fea0003c00000 */
.L_x_20:
[----:B------:R-:W-:-:S13]  /*17d0*/  ISETP.NE.AND P0, PT, R125, 0x3, PT ;  /* 0x000000037d00780c */ /* 0x000fda0003f05270 */
[----:B------:R-:W-:Y:S05]  /*17e0*/  @!P0 BRA `(.L_x_21) ;  /* 0x0000000000048947 */ /* 0x000fea0003800000 */
[----:B------:R-:W-:Y:S01]  /*17f0*/  BPT.TRAP 0x1 ;  /* 0x000000040000795c */ /* 0x000fe20000300000 */
.L_x_21:
[----:B------:R-:W-:Y:S02]  /*1800*/  IMAD.U32 R3, RZ, RZ, UR36 ;  /* 0x00000024ff037e24 */ /* 0x000fe4000f8e00ff */
[----:B-1----:R-:W-:-:S03]  /*1810*/  IMAD.U32 R0, RZ, RZ, UR37 ;  /* 0x00000025ff007e24 */ /* 0x002fc6000f8e00ff */
[----:B------:R-:W-:Y:S02]  /*1820*/  LEA R3, R3, UR40, 0x3 ;  /* 0x0000002803037c11 */ /* 0x000fe4000f8e18ff */
[----:B------:R-:W-:-:S04]  /*1830*/  SHF.L.U32 R0, R0, 0x1f, RZ ;  /* 0x0000001f00007819 */ /* 0x000fc800000006ff */
[----:B------:R1:W2:Y:S01]  /*1840*/  SYNCS.PHASECHK.TRANS64.TRYWAIT P1, [R3+URZ], R0 ;  /* 0x00000000030075a7 */ /* 0x0002a2000802017f */
[----:B------:R-:W-:Y:S05]  /*1850*/  @!P0 BRA `(.L_x_22) ;  /* 0x0000000000048947 */ /* 0x000fea0003800000 */
[----:B------:R-:W-:Y:S01]  /*1860*/  BPT.TRAP 0x1 ;  /* 0x000000040000795c */ /* 0x000fe20000300000 */
.L_x_22:
[----:B------:R-:W-:-:S05]  /*1870*/  IMAD.U32 R4, RZ, RZ, UR43 ;  /* 0x0000002bff047e24 */ /* 0x000fca000f8e00ff */
[----:B------:R-:W-:Y:S01]  /*1880*/  ISETP.GE.AND P2, PT, R4, 0x1, PT ;  /* 0x000000010400780c */ /* 0x000fe20003f46270 */
[----:B--2---:R-:W-:-:S12]  /*1890*/  @P1 BRA `(.L_x_23) ;  /* 0x0000000000081947 */ /* 0x004fd80003800000 */
[----:B------:R-:W2:Y:S02]  /*18a0*/  SYNCS.PHASECHK.TRANS64.TRYWAIT P1, [R3+URZ], R0 ;  /* 0x00000000030075a7 */ /* 0x000ea4000802017f */
[----:B--2---:R-:W-:Y:S05]  /*18b0*/  @!P1 BRA `(.L_x_24) ;  /* 0x000000bc002c9947 */ /* 0x004fea0003800000 */
.L_x_23:
[----:B------:R-:W-:Y:S05]  /*18c0*/  WARPSYNC.ALL ;  /* 0x0000000000007948 */ /* 0x000fea0003800000 */
[----:B------:R-:W-:Y:S01]  /*18d0*/  UIADD3 UR5, UR40, 0x100, URZ ;  /* 0x0000010028057890 */ /* 0x000fe2000fffe03f */
[----:B------:R-:W-:Y:S01]  /*18e0*/  WARPGROUP.ARRIVE ;  /* 0x00000000000079c5 */ /* 0x000fe20000000000 */
[----:B------:R-:W-:Y:S02]  /*18f0*/  UIADD3 UR4, UR40, 0xc100, URZ ;  /* 0x0000c10028047890 */ /* 0x000fe4000fffe03f */
[----:B------:R-:W-:Y:S02]  /*1900*/  USHF.R.U32.HI UR5, URZ, 0x4, UR5 ;  /* 0x000000043f057899 */ /* 0x000fe40008011605 */
[----:B------:R-:W-:-:S02]  /*1910*/  USHF.R.U32.HI UR4, URZ, 0x4, UR4 ;  /* 0x000000043f047899 */ /* 0x000fc40008011604 */
[----:B------:R-:W-:Y:S02]  /*1920*/  ULOP3.LUT UR5, UR5, 0x3fff, URZ, 0xc0, !UPT ;  /* 0x00003fff05057892 */ /* 0x000fe4000f8ec03f */
[----:B------:R-:W-:Y:S02]  /*1930*/  ULOP3.LUT UR4, UR4, 0x3fff, URZ, 0xc0, !UPT ;  /* 0x00003fff04047892 */ /* 0x000fe4000f8ec03f */
[----:B------:R-:W-:Y:S02]  /*1940*/  ULOP3.LUT UR8, UR5, 0x10000, URZ, 0xfc, !UPT ;  /* 0x0001000005087892 */ /* 0x000fe4000f8efc3f */
[----:B------:R-:W-:Y:S02]  /*1950*/  ULOP3.LUT UR9, UR4, 0x10000, URZ, 0xfc, !UPT ;  /* 0x0001000004097892 */ /* 0x000fe4000f8efc3f */
[----:B------:R-:W-:Y:S02]  /*1960*/  ULEA UR6, UR36, UR8, 0xa ;  /* 0x0000000824067291 */ /* 0x000fe4000f8e503f */
[----:B------:R-:W-:Y:S01]  /*1970*/  UIMAD UR4, UR36, 0xb00, UR9 ;  /* 0x00000b00240478a4 */ /* 0x000fe2000f8e0209 */
[----:B------:R-:W-:Y:S01]  /*1980*/  UMOV UR13, 0x40000040 ;  /* 0x40000040000d7882 */ /* 0x000fe20000000000 */
[----:B------:R-:W-:-:S02]  /*1990*/  UMOV UR15, 0x40000040 ;  /* 0x40000040000f7882 */ /* 0x000fc40000000000 */
[----:B------:R-:W-:Y:S01]  /*19a0*/  UIADD3 UR5, UR4, 0x80, URZ ;  /* 0x0000008004057890 */ /* 0x000fe2000fffe03f */
[----:B------:R-:W-:Y:S02]  /*19b0*/  UMOV UR12, UR6 ;  /* 0x00000006000c7c82 */ /* 0x000fe40008000000 */
[----:B------:R-:W-:Y:S01]  /*19c0*/  UMOV UR14, UR4 ;  /* 0x00000004000e7c82 */ /* 0x000fe20008000000 */
[----:B------:R-:W-:Y:S01]  /*19d0*/  UIADD3 UR7, UR4, 0x100, URZ ;  /* 0x0000010004077890 */ /* 0x000fe2000fffe03f */
[----:B------:R-:W-:Y:S01]  /*19e0*/  HGMMA.64x16x16.F32.BF16 R104, gdesc[UR12], RZ, !UPT, gsb0 ;  /* 0x002000000c6879f0 */ /* 0x000fe2000c0018ff */
[----:B------:R-:W-:Y:S01]  /*19f0*/  UMOV UR15, 0x40000040 ;  /* 0x40000040000f7882 */ /* 0x000fe20000000000 */
[----:B------:R-:W-:Y:S01]  /*1a00*/  UMOV UR14, UR5 ;  /* 0x00000005000e7c82 */ /* 0x000fe20008000000 */
[----:B------:R-:W-:Y:S02]  /*1a10*/  UIADD3 UR10, UR4, 0x180, URZ ;  /* 0x00000180040a7890 */ /* 0x000fe4000fffe03f */
[----:B------:R-:W-:Y:S01]  /*1a20*/  UIADD3 UR5, UR4, 0x200, URZ ;  /* 0x0000020004057890 */ /* 0x000fe2000fffe03f */
[----:B------:R-:W-:-:S02]  /*1a30*/  WARPGROUP.DEPBAR.LE gsb0, 0x0 ;  /* 0x00008000000079c5 */ /* 0x000fc40000010000 */
[----:B------:R-:W-:-:S06]  /*1a40*/  WARPGROUP.ARRIVE ;  /* 0x00000000000079c5 */ /* 0x000fcc0000000000 */
[----:B------:R-:W-:Y:S01]  /*1a50*/  HGMMA.64x16x16.F32.BF16 R96, gdesc[UR12], RZ, !UPT, gsb0 ;  /* 0x002000000c6079f0 */ /* 0x000fe2000c0018ff */
[----:B------:R-:W-:Y:S01]  /*1a60*/  UMOV UR14, UR7 ;  /* 0x00000007000e7c82 */ /* 0x000fe20008000000 */
[----:B------:R-:W-:Y:S01]  /*1a70*/  UMOV UR15, 0x40000040 ;  /* 0x40000040000f7882 */ /* 0x000fe20000000000 */
[----:B------:R-:W-:Y:S01]  /*1a80*/  UIADD3 UR7, UR4, 0x280, URZ ;  /* 0x0000028004077890 */ /* 0x000fe2000fffe03f */
[----:B------:R-:W-:Y:S02]  /*1a90*/  WARPGROUP.DEPBAR.LE gsb0, 0x0 ;  /* 0x00008000000079c5 */ /* 0x000fe40000010000 */
        /* <DEDUP_REMOVED lines=50> */
[----:B------:R-:W-:Y:S02]  /*1dc0*/  UIADD3 UR12, UR6, 0x2, URZ ;  /* 0x00000002060c7890 */ /* 0x000fe4000fffe03f */
[----:B------:R-:W-:Y:S01]  /*1dd0*/  UIADD3 UR14, UR4, 0x2, URZ ;  /* 0x00000002040e7890 */ /* 0x000fe2000fffe03f */
[----:B------:R-:W-:Y:S01]  /*1de0*/  UMOV UR13, 0x40000040 ;  /* 0x40000040000d7882 */ /* 0x000fe20000000000 */
[----:B------:R-:W-:Y:S01]  /*1df0*/  UMOV UR15, 0x40000040 ;  /* 0x40000040000f7882 */ /* 0x000fe20000000000 */
[----:B------:R-:W-:Y:S02]  /*1e00*/  WARPGROUP.DEPBAR.LE gsb0, 0x0 ;  /* 0x00008000000079c5 */ /* 0x000fe40000010000 */
[----:B------:R-:W-:-:S06]  /*1e10*/  WARPGROUP.ARRIVE ;  /* 0x00000000000079c5 */ /* 0x000fcc0000000000 */
[----:B------:R-:W-:Y:S01]  /*1e20*/  HGMMA.64x16x16.F32.BF16 R104, gdesc[UR12], R104, gsb0 ;  /* 0x002000000c6879f0 */ /* 0x000fe20008001868 */
[----:B------:R-:W-:Y:S01]  /*1e30*/  UMOV UR14, UR5 ;  /* 0x00000005000e7c82 */ /* 0x000fe20008000000 */
[----:B------:R-:W-:Y:S01]  /*1e40*/  UMOV UR15, 0x40000040 ;  /* 0x40000040000f7882 */ /* 0x000fe20000000000 */
[----:B------:R-:W-:Y:S01]  /*1e50*/  UIADD3 UR5, UR4, 0x202, URZ ;  /* 0x0000020204057890 */ /* 0x000fe2000fffe03f */
        /* <DEDUP_REMOVED lines=431> */
[----:B------:R-:W-:Y:S02]  /*3950*/  UIADD3 UR7, UR4, 0xa06, URZ ;  /* 0x00000a0604077890 */ /* 0x000fe4000fffe03f */
        /* <DEDUP_REMOVED lines=23> */
[----:B------:R-:W-:Y:S03]  /*3ad0*/  HGMMA.64x16x16.F32.BF16 R24, gdesc[UR12], R24, gsb0 ;  /* 0x002000000c1879f0 */ /* 0x000fe60008001818 */
[----:B------:R-:W-:Y:S02]  /*3ae0*/  WARPGROUP.DEPBAR.LE gsb0, 0x0 ;  /* 0x00008000000079c5 */ /* 0x000fe40000010000 */
[----:B------:R-:W-:Y:S05]  /*3af0*/  @!P2 BRA `(.L_x_25) ;  /* 0x000000240004a947 */ /* 0x000fea0003800000 */
[----:B------:R-:W-:Y:S01]  /*3b00*/  UIADD3 UR10, UR36, 0x1, URZ ;  /* 0x00000001240a7890 */ /* 0x000fe2000fffe03f */
[----:B-12---:R-:W-:Y:S02]  /*3b10*/  IMAD.U32 R0, RZ, RZ, UR43 ;  /* 0x0000002bff007e24 */ /* 0x006fe4000f8e00ff */
[----:B------:R-:W-:Y:S01]  /*3b20*/  IMAD.U32 R3, RZ, RZ, UR36 ;  /* 0x00000024ff037e24 */ /* 0x000fe2000f8e00ff */
[----:B------:R-:W-:-:S04]  /*3b30*/  UISETP.NE.AND UP0, UPT, UR10, 0x3, UPT ;  /* 0x000000030a00788c */ /* 0x000fc8000bf05270 */
[----:B------:R-:W-:Y:S02]  /*3b40*/  USEL UR4, URZ, 0x1, UP0 ;  /* 0x000000013f047887 */ /* 0x000fe40008000000 */
[----:B------:R-:W-:Y:S02]  /*3b50*/  USEL UR10, UR10, URZ, UP0 ;  /* 0x0000003f0a0a7287 */ /* 0x000fe40008000000 */
[----:B------:R-:W-:-:S06]  /*3b60*/  ULOP3.LUT UR4, UR37, UR4, URZ, 0x3c, !UPT ;  /* 0x0000000425047292 */ /* 0x000fcc000f8e3c3f */
[----:B------:R-:W-:-:S07]  /*3b70*/  IMAD.U32 R6, RZ, RZ, UR4 ;  /* 0x00000004ff067e24 */ /* 0x000fce000f8e00ff */
.L_x_32:
[----:B------:R-:W-:Y:S05]  /*3b80*/  @!P0 BRA `(.L_x_26) ;  /* 0x0000000000048947 */ /* 0x000fea0003800000 */
[----:B------:R-:W-:Y:S01]  /*3b90*/  BPT.TRAP 0x1 ;  /* 0x000000040000795c */ /* 0x000fe20000300000 */
.L_x_26:
[----:B------:R-:W-:Y:S01]  /*3ba0*/  ULEA UR4, UR10, UR40, 0x3 ;  /* 0x000000280a047291 */ /* 0x000fe2000f8e183f */
[----:B------:R-:W-:-:S08]  /*3bb0*/  SHF.L.U32 R4, R6, 0x1f, RZ ;  /* 0x0000001f06047819 */ /* 0x000fd000000006ff */
[----:B------:R1:W2:Y:S01]  /*3bc0*/  SYNCS.PHASECHK.TRANS64.TRYWAIT P1, [UR4], R4 ;  /* 0x00000004ff0075a7 */ /* 0x0002a20008020144 */
[----:B------:R-:W-:Y:S05]  /*3bd0*/  @!P0 BRA `(.L_x_27) ;  /* 0x0000000000048947 */ /* 0x000fea0003800000 */
[----:B------:R-:W-:Y:S01]  /*3be0*/  BPT.TRAP 0x1 ;  /* 0x000000040000795c */ /* 0x000fe20000300000 */
.L_x_27:
[----:B--2---:R-:W-:Y:S05]  /*3bf0*/  @P1 BRA `(.L_x_28) ;  /* 0x0000000000081947 */ /* 0x004fea0003800000 */
[----:B------:R-:W2:Y:S02]  /*3c00*/  SYNCS.PHASECHK.TRANS64.TRYWAIT P1, [UR4], R4 ;  /* 0x00000004ff0075a7 */ /* 0x000ea40008020144 */
[----:B--2---:R-:W-:Y:S05]  /*3c10*/  @!P1 BRA `(.L_x_29) ;  /* 0x0000009800689947 */ /* 0x004fea0003800000 */
.L_x_28:
[----:B------:R-:W-:Y:S01]  /*3c20*/  ULEA UR12, UR10, UR8, 0xa ;  /* 0x000000080a0c7291 */ /* 0x000fe2000f8e503f */
[----:B------:R-:W-:Y:S01]  /*3c30*/  WARPGROUP.ARRIVE ;  /* 0x00000000000079c5 */ /* 0x000fe20000000000 */
[----:B------:R-:W-:Y:S01]  /*3c40*/  UIMAD UR11, UR10, 0xb00, UR9 ;  /* 0x00000b000a0b78a4 */ /* 0x000fe2000f8e0209 */
[----:B------:R-:W-:Y:S01]  /*3c50*/  UMOV UR5, 0x40000040 ;  /* 0x4000004000057882 */ /* 0x000fe20000000000 */
[----:B------:R-:W-:Y:S02]  /*3c60*/  UMOV UR7, 0x40000040 ;  /* 0x4000004000077882 */ /* 0x000fe40000000000 */
[----:B------:R-:W-:Y:S01]  /*3c70*/  UIADD3 UR13, UR11, 0x80, URZ ;  /* 0x000000800b0d7890 */ /* 0x000fe2000fffe03f */
[----:B------:R-:W-:Y:S02]  /*3c80*/  UMOV UR4, UR12 ;  /* 0x0000000c00047c82 */ /* 0x000fe40008000000 */
[----:B------:R-:W-:Y:S01]  /*3c90*/  UMOV UR6, UR11 ;  /* 0x0000000b00067c82 */ /* 0x000fe20008000000 */
[----:B------:R-:W-:Y:S01]  /*3ca0*/  UIADD3 UR14, UR11, 0x100, URZ ;  /* 0x000001000b0e7890 */ /* 0x000fe2000fffe03f */
[----:B------:R-:W-:Y:S01]  /*3cb0*/  HGMMA.64x16x16.F32.BF16 R104, gdesc[UR4], R104, gsb0 ;  /* 0x00200000046879f0 */ /* 0x000fe20008001868 */
[----:B------:R-:W-:Y:S01]  /*3cc0*/  UMOV UR7, 0x40000040 ;  /* 0x4000004000077882 */ /* 0x000fe20000000000 */
[----:B------:R-:W-:Y:S01]  /*3cd0*/  UMOV UR6, UR13 ;  /* 0x0000000d00067c82 */ /* 0x000fe20008000000 */
[----:B------:R-:W-:-:S02]  /*3ce0*/  UIADD3 UR15, UR11, 0x180, URZ ;  /* 0x000001800b0f7890 */ /* 0x000fc4000fffe03f */
        /* <DEDUP_REMOVED lines=526> */
[----:B------:R-:W-:Y:S01]  /*5dd0*/  BPT.TRAP 0x1 ;  /* 0x000000040000795c */ /* 0x000fe20000300000 */
.L_x_30:
[----:B------:R-:W-:-:S13]  /*5de0*/  ISETP.NE.AND P1, PT, R113, RZ, PT ;  /* 0x000000ff7100720c */ /* 0x000fda0003f25270 */
[----:B-12---:R-:W-:-:S05]  /*5df0*/  @P1 LEA R4, R3, UR40, 0x3 ;  /* 0x0000002803041c11 */ /* 0x006fca000f8e18ff */
[----:B------:R-:W-:-:S05]  /*5e00*/  @P1 VIADD R5, R4, 0x18 ;  /* 0x0000001804051836 */ /* 0x000fca0000000000 */
[----:B------:R-:W-:-:S04]  /*5e10*/  @P1 PRMT R5, R112, 0x654, R5 ;  /* 0x0000065470051816 */ /* 0x000fc80000000005 */
[----:B------:R1:W-:Y:S01]  /*5e20*/  @P1 SYNCS.ARRIVE.TRANS64.RED.A1T0 RZ, [R5+URZ], RZ ;  /* 0x000000ff05ff19a7 */ /* 0x0003e2000810043f */
[----:B------:R-:W-:-:S13]  /*5e30*/  ISETP.GT.U32.AND P1, PT, R16, 0x1, PT ;  /* 0x000000011000780c */ /* 0x000fda0003f24070 */
[----:B-1----:R-:W-:Y:S05]  /*5e40*/  @P1 BRA `(.L_x_31) ;  /* 0x0000000000041947 */ /* 0x002fea0003800000 */
[----:B------:R-:W-:Y:S01]  /*5e50*/  BPT.TRAP 0x1 ;  /* 0x000000040000795c */ /* 0x000fe20000300000 */
.L_x_31:
[----:B------:R-:W-:Y:S01]  /*5e60*/  UIADD3 UR10, UR10, 0x1, URZ ;  /* 0x000000010a0a7890 */ /* 0x000fe2000fffe03f */
[C---:B------:R-:W-:Y:S01]  /*5e70*/  ISETP.GT.AND P2, PT, R0.reuse, 0x1, PT ;  /* 0x000000010000780c */ /* 0x040fe20003f44270 */
[----:B------:R-:W-:Y:S02]  /*5e80*/  VIADD R3, R3, 0x1 ;  /* 0x0000000103037836 */ /* 0x000fe40000000000 */
[----:B------:R-:W-:Y:S01]  /*5e90*/  UISETP.NE.AND UP0, UPT, UR10, 0x3, UPT ;  /* 0x000000030a00788c */ /* 0x000fe2000bf05270 */
[----:B------:R-:W-:Y:S02]  /*5ea0*/  VIADD R0, R0, 0xffffffff ;  /* 0xffffffff00007836 */ /* 0x000fe40000000000 */
[C---:B------:R-:W-:Y:S01]  /*5eb0*/  ISETP.NE.AND P1, PT, R3.reuse, 0x3, PT ;  /* 0x000000030300780c */ /* 0x040fe20003f25270 */
[----:B------:R-:W-:Y:S02]  /*5ec0*/  USEL UR4, URZ, 0x1, UP0 ;  /* 0x000000013f047887 */ /* 0x000fe40008000000 */
[----:B------:R-:W-:Y:S01]  /*5ed0*/  USEL UR10, UR10, URZ, UP0 ;  /* 0x0000003f0a0a7287 */ /* 0x000fe20008000000 */
[----:B------:R-:W-:-:S03]  /*5ee0*/  SEL R3, R3, RZ, P1 ;  /* 0x000000ff03037207 */ /* 0x000fc60000800000 */
[----:B------:R-:W-:Y:S01]  /*5ef0*/  LOP3.LUT R6, R6, UR4, RZ, 0x3c, !PT ;  /* 0x0000000406067c12 */ /* 0x000fe2000f8e3cff */
[----:B------:R-:W-:Y:S07]  /*5f00*/  @P2 BRA `(.L_x_32) ;  /* 0xffffffdc001c2947 */ /* 0x000fee000383ffff */
.L_x_25:
[----:B-12---:R-:W1:Y:S01]  /*5f10*/  LDC R0, c[0x0][0x28c] ;  /* 0x0000a300ff007b82 */ /* 0x006e620000000800 */
[----:B------:R2:W-:Y:S01]  /*5f20*/  SYNCS.ARRIVE.TRANS64.A1T0 RZ, [R122+UR42], RZ ;  /* 0x000000ff7aff79a7 */ /* 0x0005e2000810002a */
[----:B-1----:R-:W-:-:S13]  /*5f30*/  ISETP.GE.AND P1, PT, R0, 0x1, PT ;  /* 0x000000010000780c */ /* 0x002fda0003f26270 */
[----:B--2---:R-:W-:Y:S05]  /*5f40*/  @!P1 BRA `(.L_x_33) ;  /* 0x0000000000449947 */ /* 0x004fea0003800000 */
[----:B------:R-:W-:Y:S05]  /*5f50*/  @!P0 BRA `(.L_x_34) ;  /* 0x0000000000048947 */ /* 0x000fea0003800000 */
[----:B------:R-:W-:Y:S01]  /*5f60*/  BPT.TRAP 0x1 ;  /* 0x000000040000795c */ /* 0x000fe20000300000 */
.L_x_34:
[----:B------:R-:W-:-:S13]  /*5f70*/  ISETP.NE.AND P0, PT, R113, RZ, PT ;  /* 0x000000ff7100720c */ /* 0x000fda0003f05270 */
[----:B------:R-:W-:-:S05]  /*5f80*/  VOTEU.ANY UP0, P0 ;  /* 0x00000000003f7886 */ /* 0x000fca0000000100 */
[----:B------:R-:W-:-:S06]  /*5f90*/  @UP0 UIADD3 UR4, UR43, UR36, URZ ;  /* 0x000000242b040290 */ /* 0x000fcc000fffe03f */
[----:B------:R-:W-:Y:S02]  /*5fa0*/  IMAD.U32 R4, RZ, RZ, UR4 ;  /* 0x00000004ff047e24 */ /* 0x000fe4000f8e00ff */
[----:B------:R-:W-:Y:S02]  /*5fb0*/  IMAD.U32 R3, RZ, RZ, UR4 ;  /* 0x00000004ff037e24 */ /* 0x000fe4000f8e00ff */
[----:B------:R-:W-:-:S05]  /*5fc0*/  @P0 IMAD.WIDE.U32 R4, R4, -0x55555555, RZ ;  /* 0xaaaaaaab04040825 */ /* 0x000fca00078e00ff */
[----:B------:R-:W-:-:S05]  /*5fd0*/  @P0 SHF.R.U32.HI R0, RZ, 0x1, R5 ;  /* 0x00000001ff000819 */ /* 0x000fca0000011605 */
[----:B------:R-:W-:-:S05]  /*5fe0*/  @P0 IMAD R0, R0, -0x3, R3 ;  /* 0xfffffffd00000824 */ /* 0x000fca00078e0203 */
[----:B------:R-:W-:-:S05]  /*5ff0*/  @P0 LEA R0, R0, UR40, 0x3 ;  /* 0x0000002800000c11 */ /* 0x000fca000f8e18ff */
[----:B------:R-:W-:-:S05]  /*6000*/  @P0 VIADD R3, R0, 0x18 ;  /* 0x0000001800030836 */ /* 0x000fca0000000000 */
[----:B------:R-:W-:-:S04]  /*6010*/  @P0 PRMT R3, R112, 0x654, R3 ;  /* 0x0000065470030816 */ /* 0x000fc80000000003 */
[----:B------:R1:W-:Y:S01]  /*6020*/  @P0 SYNCS.ARRIVE.TRANS64.RED.A1T0 RZ, [R3+URZ], RZ ;  /* 0x000000ff03ff09a7 */ /* 0x0003e2000810043f */
[----:B------:R-:W-:-:S13]  /*6030*/  ISETP.GT.U32.AND P0, PT, R16, 0x1, PT ;  /* 0x000000011000780c */ /* 0x000fda0003f04070 */
[----:B-1----:R-:W-:Y:S05]  /*6040*/  @P0 BRA `(.L_x_33) ;  /* 0x0000000000040947 */ /* 0x002fea0003800000 */
[----:B------:R-:W-:Y:S01]  /*6050*/  BPT.TRAP 0x1 ;  /* 0x000000040000795c */ /* 0x000fe20000300000 */
.L_x_33:
[----:B------:R-:W-:Y:S01]  /*6060*/  SHF.L.U32 R0, R124, 0x1f, RZ ;  /* 0x0000001f7c007819 */ /* 0x000fe200000006ff */
[----:B------:R-:W-:Y:S01]  /*6070*/  UIADD3 UR36, UR39, UR36, URZ ;  /* 0x0000002427247290 */ /* 0x000fe2000fffe03f */
[----:B------:R-:W1:Y:S01]  /*6080*/  LDC R9, c[0x0][0x288] ;  /* 0x0000a200ff097b82 */ /* 0x000e620000000800 */
[----:B------:R-:W-:Y:S01]  /*6090*/  UISETP.GE.U32.AND UP1, UPT, UR39, 0x3, UPT ;  /* 0x000000032700788c */ /* 0x000fe2000bf26070 */
[----:B------:R-:W-:Y:S01]  /*60a0*/  IMAD.SHL.U32 R10, R118, 0x2, RZ ;  /* 0x00000002760a7824 */ /* 0x000fe200078e00ff */
[----:B------:R-:W-:Y:S02]  /*60b0*/  UISETP.GT.U32.AND UP0, UPT, UR36, 0x2, UPT ;  /* 0x000000022400788c */ /* 0x000fe4000bf04070 */
[----:B------:R-:W-:Y:S02]  /*60c0*/  UIMAD.WIDE.U32 UR4, UR36, -0x55555555, URZ ;  /* 0xaaaaaaab240478a5 */ /* 0x000fe4000f8e003f */
[----:B------:R-:W-:Y:S01]  /*60d0*/  UISETP.LT.U32.AND UP0, UPT, UR39, 0x3, UP0 ;  /* 0x000000032700788c */ /* 0x000fe20008701070 */
[----:B------:R-:W2:Y:S01]  /*60e0*/  SYNCS.PHASECHK.TRANS64.TRYWAIT P0, [R123+UR41+0x10], R0 ;  /* 0x000010007b0075a7 */ /* 0x000ea20008000169 */
[----:B------:R-:W-:Y:S01]  /*60f0*/  USHF.R.U32.HI UR4, URZ, 0x1, UR5 ;  /* 0x000000013f047899 */ /* 0x000fe20008011605 */
[----:B------:R-:W-:Y:S01]  /*6100*/  SHF.R.S32.HI R11, RZ, 0x1f, R10 ;  /* 0x0000001fff0b7819 */ /* 0x000fe2000001140a */
[----:B------:R-:W-:-:S02]  /*6110*/  USEL UR6, URZ, 0x1, !UP0 ;  /* 0x000000013f067887 */ /* 0x000fc4000c000000 */
[----:B------:R-:W-:Y:S02]  /*6120*/  UIMAD UR36, UR4, -0x3, UR36 ;  /* 0xfffffffd042478a4 */ /* 0x000fe4000f8e0224 */
[----:B------:R-:W-:-:S04]  /*6130*/  ULOP3.LUT UR37, UR37, UR6, URZ, 0x3c, !UPT ;  /* 0x0000000625257292 */ /* 0x000fc8000f8e3c3f */
[----:B------:R-:W-:Y:S01]  /*6140*/  @UP1 ULOP3.LUT UR37, UR37, 0x1, UR4, 0x78, !UPT ;  /* 0x0000000125251892 */ /* 0x000fe2000f8e7804 */
[----:B-12---:R-:W-:Y:S11]  /*6150*/  @!P0 BRA `(.L_x_35) ;  /* 0x0000007400308947 */ /* 0x006ff60003800000 */
.L_x_236:
[----:B------:R-:W-:Y:S01]  /*6160*/  IMAD.SHL.U32 R8, R19, 0x40, RZ ;  /* 0x0000004013087824 */ /* 0x000fe200078e00ff */
[----:B------:R-:W-:Y:S01]  /*6170*/  ULDC UR6, c[0x0][0x284] ;  /* 0x0000a10000067ab9 */ /* 0x000fe20000000800 */
[----:B0-----:R-:W-:Y:S01]  /*6180*/  IMAD R12, R22, 0xb0, RZ ;  /* 0x000000b0160c7824 */ /* 0x001fe200078e02ff */
[----:B------:R-:W-:Y:S01]  /*6190*/  SHF.R.S32.HI R21, RZ, 0x1f, R2 ;  /* 0x0000001fff157819 */ /* 0x000fe20000011402 */
[----:B------:R-:W-:Y:S01]  /*61a0*/  ULDC.64 UR4, c[0x0][0x5d0] ;  /* 0x0001740000047ab9 */ /* 0x000fe20000000a00 */
[----:B------:R-:W-:Y:S01]  /*61b0*/  ISETP.GE.AND P0, PT, R8, UR6, PT ;  /* 0x0000000608007c0c */ /* 0x000fe2000bf06270 */
[----:B------:R-:W-:Y:S01]  /*61c0*/  IMAD.WIDE.U32 R4, R2, UR4, R10 ;  /* 0x0000000402047c25 */ /* 0x000fe2000f8e000a */
[----:B------:R-:W-:Y:S02]  /*61d0*/  SHF.R.S32.HI R13, RZ, 0x1f, R12 ;  /* 0x0000001fff0d7819 */ /* 0x000fe4000001140c */
[C---:B------:R-:W-:Y:S01]  /*61e0*/  ISETP.GE.OR P0, PT, R12.reuse, R9, P0 ;  /* 0x000000090c00720c */ /* 0x040fe20000706670 */
[----:B------:R-:W-:Y:S01]  /*61f0*/  IMAD R3, R21, UR4, RZ ;  /* 0x0000000415037c24 */ /* 0x000fe2000f8e02ff */
[----:B------:R-:W-:-:S03]  /*6200*/  IADD3 R6, P1, R12, R4, RZ ;  /* 0x000000040c067210 */ /* 0x000fc60007f3e0ff */
[----:B------:R-:W-:-:S05]  /*6210*/  IMAD R3, R2, UR5, R3 ;  /* 0x0000000502037c24 */ /* 0x000fca000f8e0203 */
[----:B------:R-:W-:-:S03]  /*6220*/  IADD3.X R7, R13, R5, R3, P1, !PT ;  /* 0x000000050d077210 */ /* 0x000fc60000ffe403 */
[----:B------:R-:W-:Y:S05]  /*6230*/  @P0 BRA `(.L_x_36) ;  /* 0x0000005800ec0947 */ /* 0x000fea0003800000 */
[----:B------:R-:W0:Y:S01]  /*6240*/  LDC.64 R4, c[0x0][0x5c8] ;  /* 0x00017200ff047b82 */ /* 0x000e220000000a00 */
[----:B-----5:R-:W-:Y:S01]  /*6250*/  FSETP.NEU.AND P0, PT, R115, RZ, PT ;  /* 0x000000ff7300720b */ /* 0x020fe20003f0d000 */
[----:B------:R-:W-:Y:S01]  /*6260*/  IMAD R3, R118, -0x2, R9 ;  /* 0xfffffffe76037824 */ /* 0x000fe200078e0209 */
[----:B------:R-:W-:Y:S01]  /*6270*/  BSSY B0, `(.L_x_36) ;  /* 0x00005b7000007945 */ /* 0x000fe20003800000 */
[----:B------:R-:W-:-:S04]  /*6280*/  IMAD.WIDE R130, R19, 0x40, R116 ;  /* 0x0000004013827825 */ /* 0x000fc800078e0274 */
[----:B-1----:R-:W-:Y:S02]  /*6290*/  IMAD.IADD R0, R3, 0x1, -R12 ;  /* 0x0000000103007824 */ /* 0x002fe400078e0a0c */
[----:B------:R-:W-:-:S03]  /*62a0*/  IMAD.IADD R3, R119, 0x1, -R8 ;  /* 0x0000000177037824 */ /* 0x000fc600078e0a08 */
[----:B------:R-:W-:-:S04]  /*62b0*/  ISETP.GT.AND P1, PT, R0, RZ, PT ;  /* 0x000000ff0000720c */ /* 0x000fc80003f24270 */
[----:B------:R-:W-:Y:S01]  /*62c0*/  ISETP.GT.AND P2, PT, R3, RZ, P1 ;  /* 0x000000ff0300720c */ /* 0x000fe20000f44270 */
[-C--:B0-----:R-:W-:Y:S02]  /*62d0*/  IMAD R8, R131, R4.reuse, RZ ;  /* 0x0000000483087224 */ /* 0x081fe400078e02ff */
[----:B------:R-:W-:-:S04]  /*62e0*/  IMAD.WIDE.U32 R6, R130, R4, R6 ;  /* 0x0000000482067225 */ /* 0x000fc800078e0006 */
[----:B------:R-:W-:-:S04]  /*62f0*/  IMAD R9, R130, R5, R8 ;  /* 0x0000000582097224 */ /* 0x000fc800078e0208 */
[----:B------:R-:W-:Y:S01]  /*6300*/  IMAD.IADD R139, R7, 0x1, R9 ;  /* 0x00000001078b7824 */ /* 0x000fe200078e0209 */
[----:B------:R-:W-:Y:S06]  /*6310*/  @!P0 BRA `(.L_x_37) ;  /* 0x0000003c00088947 */ /* 0x000fec0003800000 */
[----:B------:R-:W0:Y:S01]  /*6320*/  LDC.64 R132, c[0x0][0x5b8] ;  /* 0x00016e00ff847b82 */ /* 0x000e220000000a00 */
[----:B------:R-:W-:-:S07]  /*6330*/  ULDC.64 UR4, c[0x0][0x5c0] ;  /* 0x0001700000047ab9 */ /* 0x000fce0000000a00 */
[----:B------:R-:W1:Y:S08]  /*6340*/  LDC.64 R136, c[0x0][0x5b0] ;  /* 0x00016c00ff887b82 */ /* 0x000e700000000a00 */
[----:B------:R-:W2:Y:S01]  /*6350*/  LDC.64 R14, c[0x0][0x5a8] ;  /* 0x00016a00ff0e7b82 */ /* 0x000ea20000000a00 */
[-C--:B0-----:R-:W-:Y:S02]  /*6360*/  IMAD R7, R21, R132.reuse, RZ ;  /* 0x0000008415077224 */ /* 0x081fe400078e02ff */
[----:B------:R-:W-:-:S04]  /*6370*/  IMAD.WIDE.U32 R8, R2, R132, R10 ;  /* 0x0000008402087225 */ /* 0x000fc800078e000a */
[----:B------:R-:W-:Y:S01]  /*6380*/  IMAD R133, R2, R133, R7 ;  /* 0x0000008502857224 */ /* 0x000fe200078e0207 */
[----:B------:R-:W-:Y:S01]  /*6390*/  IADD3 R20, P0, R12, R8, RZ ;  /* 0x000000080c147210 */ /* 0x000fe20007f1e0ff */
[----:B-1----:R-:W-:-:S03]  /*63a0*/  IMAD R7, R131, R136, RZ ;  /* 0x0000008883077224 */ /* 0x002fc600078e02ff */
[----:B------:R-:W-:Y:S01]  /*63b0*/  IADD3.X R21, R13, R9, R133, P0, !PT ;  /* 0x000000090d157210 */ /* 0x000fe200007fe485 */
[C---:B------:R-:W-:Y:S02]  /*63c0*/  IMAD R135, R130.reuse, R137, R7 ;  /* 0x0000008982877224 */ /* 0x040fe400078e0207 */
[----:B------:R-:W-:-:S04]  /*63d0*/  IMAD.WIDE.U32 R8, R130, R136, R20 ;  /* 0x0000008882087225 */ /* 0x000fc800078e0014 */
[----:B------:R-:W-:Y:S01]  /*63e0*/  IMAD.IADD R7, R9, 0x1, R135 ;  /* 0x0000000109077824 */ /* 0x000fe200078e0287 */
[----:B--2---:R-:W-:-:S04]  /*63f0*/  LEA R126, P0, R8, R14, 0x1 ;  /* 0x0000000e087e7211 */ /* 0x004fc800078008ff */
[----:B------:R-:W-:-:S05]  /*6400*/  LEA.HI.X R127, R8, R15, R7, 0x1, P0 ;  /* 0x0000000f087f7211 */ /* 0x000fca00000f0c07 */
[----:B------:R0:W2:Y:S01]  /*6410*/  @P2 LDG.E.LTC128B.U16 R19, desc[UR44][R126.64] ;  /* 0x0000002c7e132981 */ /* 0x0000a2000c1e1520 */
[----:B------:R-:W-:Y:S01]  /*6420*/  IMAD.WIDE.U32 R8, R130, R136, R12 ;  /* 0x0000008882087225 */ /* 0x000fe200078e000c */
[----:B------:R-:W-:Y:S02]  /*6430*/  BSSY B1, `(.L_x_38) ;  /* 0x0000014000017945 */ /* 0x000fe40003800000 */
[----:B------:R-:W-:-:S04]  /*6440*/  IADD3 R128, P0, R10, R8, RZ ;  /* 0x000000080a807210 */ /* 0x000fc80007f1e0ff */
[----:B------:R-:W-:Y:S01]  /*6450*/  IADD3.X R129, R11, R135, R9, P0, !PT ;  /* 0x000000870b817210 */ /* 0x000fe200007fe409 */
[C---:B0-----:R-:W-:Y:S01]  /*6460*/  IMAD.SHL.U32 R126, R136.reuse, 0x8, RZ ;  /* 0x00000008887e7824 */ /* 0x041fe200078e00ff */
[----:B------:R-:W-:Y:S01]  /*6470*/  SHF.L.U64.HI R127, R136, 0x3, R137 ;  /* 0x00000003887f7819 */ /* 0x000fe20000010289 */
[----:B------:R-:W-:-:S04]  /*6480*/  IMAD.WIDE.U32 R128, R2, R132, R128 ;  /* 0x0000008402807225 */ /* 0x000fc800078e0080 */
[----:B--2---:R-:W-:-:S04]  /*6490*/  IMAD.U32 R8, R19, 0x10000, RZ ;  /* 0x0001000013087824 */ /* 0x004fc800078e00ff */
[----:B------:R-:W-:Y:S01]  /*64a0*/  FMUL R7, R8, R115 ;  /* 0x0000007308077220 */ /* 0x000fe20000400000 */
[----:B------:R-:W-:-:S03]  /*64b0*/  LEA R8, P0, R6, UR4, 0x1 ;  /* 0x0000000406087c11 */ /* 0x000fc6000f8008ff */
[----:B------:R-:W-:Y:S01]  /*64c0*/  FFMA R7, R104, R114, R7 ;  /* 0x0000007268077223 */ /* 0x000fe20000000007 */
[----:B------:R-:W-:Y:S02]  /*64d0*/  LEA.HI.X R9, R6, UR5, R139, 0x1, P0 ;  /* 0x0000000506097c11 */ /* 0x000fe400080f0c8b */
[----:B------:R-:W-:Y:S02]  /*64e0*/  ISETP.GT.AND P0, PT, R0, 0x1, PT ;  /* 0x000000010000780c */ /* 0x000fe40003f04270 */
[----:B------:R-:W-:Y:S01]  /*64f0*/  F2FP.BF16.F32.PACK_AB R22, RZ, R7 ;  /* 0x00000007ff16723e */ /* 0x000fe200000010ff */
[----:B------:R-:W-:Y:S01]  /*6500*/  IMAD.IADD R7, R133, 0x1, R129 ;  /* 0x0000000185077824 */ /* 0x000fe200078e0281 */
[----:B------:R-:W-:Y:S02]  /*6510*/  ISETP.GT.AND P3, PT, R3, RZ, P0 ;  /* 0x000000ff0300720c */ /* 0x000fe40000764270 */
[C---:B------:R-:W-:Y:S01]  /*6520*/  LEA R6, P4, R128.reuse, R14, 0x1 ;  /* 0x0000000e80067211 */ /* 0x040fe200078808ff */
[----:B------:R0:W-:Y:S03]  /*6530*/  @P2 STG.E.U16 desc[UR44][R8.64], R22 ;  /* 0x0000001608002986 */ /* 0x0001e6000c10152c */
[----:B------:R-:W-:-:S07]  /*6540*/  LEA.HI.X R7, R128, R15, R7, 0x1, P4 ;  /* 0x0000000f80077211 */ /* 0x000fce00020f0c07 */
[----:B------:R-:W-:Y:S05]  /*6550*/  @!P3 BRA `(.L_x_39) ;  /* 0x000000000004b947 */ /* 0x000fea0003800000 */
[----:B------:R1:W5:Y:S02]  /*6560*/  LDG.E.LTC128B.U16 R19, desc[UR44][R6.64+0x2] ;  /* 0x0000022c06137981 */ /* 0x000364000c1e1520 */
.L_x_39:
[----:B------:R-:W-:Y:S05]  /*6570*/  BSYNC B1 ;  /* 0x0000000000017941 */ /* 0x000fea0003800000 */
.L_x_38:
[----:B------:R-:W-:Y:S01]  /*6580*/  IMAD.WIDE.U32 R126, R130, R136, R126 ;  /* 0x00000088827e7225 */ /* 0x000fe200078e007e */
[----:B------:R-:W-:-:S03]  /*6590*/  ISETP.GT.AND P1, PT, R3, 0x8, P1 ;  /* 0x000000080300780c */ /* 0x000fc60000f24270 */
[----:B0----5:R-:W-:Y:S01]  /*65a0*/  IMAD.U32 R22, R19, 0x10000, RZ ;  /* 0x0001000013167824 */ /* 0x021fe200078e00ff */
[----:B------:R-:W-:Y:S01]  /*65b0*/  IADD3 R104, P2, R20, R126, RZ ;  /* 0x0000007e14687210 */ /* 0x000fe20007f5e0ff */
[----:B------:R-:W-:Y:S02]  /*65c0*/  IMAD.IADD R135, R135, 0x1, R127 ;  /* 0x0000000187877824 */ /* 0x000fe400078e027f */
[----:B------:R-:W-:Y:S02]  /*65d0*/  FMUL R22, R22, R115 ;  /* 0x0000007316167220 */ /* 0x000fe40000400000 */
[----:B------:R-:W-:Y:S01]  /*65e0*/  IMAD.X R21, R135, 0x1, R21, P2 ;  /* 0x0000000187157824 */ /* 0x000fe200010e0615 */
[----:B------:R-:W-:Y:S01]  /*65f0*/  LEA R20, P2, R104, R14, 0x1 ;  /* 0x0000000e68147211 */ /* 0x000fe200078408ff */
[----:B------:R-:W-:-:S03]  /*6600*/  FFMA R22, R105, R114, R22 ;  /* 0x0000007269167223 */ /* 0x000fc60000000016 */
[----:B------:R-:W-:Y:S02]  /*6610*/  LEA.HI.X R21, R104, R15, R21, 0x1, P2 ;  /* 0x0000000f68157211 */ /* 0x000fe400010f0c15 */
[----:B------:R-:W-:-:S05]  /*6620*/  F2FP.BF16.F32.PACK_AB R22, RZ, R22 ;  /* 0x00000016ff16723e */ /* 0x000fca00000010ff */
[----:B------:R0:W-:Y:S04]  /*6630*/  @P3 STG.E.U16 desc[UR44][R8.64+0x2], R22 ;  /* 0x0000021608003986 */ /* 0x0001e8000c10152c */
[----:B------:R-:W2:Y:S01]  /*6640*/  @P1 LDG.E.LTC128B.U16 R19, desc[UR44][R20.64] ;  /* 0x0000002c14131981 */ /* 0x000ea2000c1e1520 */
[----:B------:R-:W-:Y:S01]  /*6650*/  IADD3 R12, P2, P3, R10, R126, R12 ;  /* 0x0000007e0a0c7210 */ /* 0x000fe20007b5e00c */
[----:B------:R-:W-:Y:S01]  /*6660*/  BSSY B1, `(.L_x_40) ;  /* 0x0000011000017945 */ /* 0x000fe20003800000 */
[----:B------:R-:W-:Y:S02]  /*6670*/  SHF.L.U64.HI R5, R4, 0x4, R5 ;  /* 0x0000000404057819 */ /* 0x000fe40000010205 */
[----:B------:R-:W-:Y:S02]  /*6680*/  IADD3.X R13, R11, R135, R13, P2, P3 ;  /* 0x000000870b0d7210 */ /* 0x000fe400017e640d */
[----:B------:R-:W-:Y:S01]  /*6690*/  ISETP.GT.AND P0, PT, R3, 0x8, P0 ;  /* 0x000000080300780c */ /* 0x000fe20000704270 */
[----:B------:R-:W-:-:S04]  /*66a0*/  IMAD.WIDE.U32 R12, R2, R132, R12 ;  /* 0x00000084020c7225 */ /* 0x000fc800078e000c */
[----:B------:R-:W-:Y:S02]  /*66b0*/  IMAD.IADD R2, R133, 0x1, R13 ;  /* 0x0000000185027824 */ /* 0x000fe400078e020d */
[----:B--2---:R-:W-:-:S04]  /*66c0*/  IMAD.U32 R10, R19, 0x10000, RZ ;  /* 0x00010000130a7824 */ /* 0x004fc800078e00ff */
[----:B------:R-:W-:Y:S01]  /*66d0*/  FMUL R11, R10, R115 ;  /* 0x000000730a0b7220 */ /* 0x000fe20000400000 */
[----:B------:R-:W-:Y:S02]  /*66e0*/  LEA R10, P2, R4, R8, 0x4 ;  /* 0x00000008040a7211 */ /* 0x000fe400078420ff */
[----:B------:R-:W-:Y:S01]  /*66f0*/  LEA R4, P3, R12, R14, 0x1 ;  /* 0x0000000e0c047211 */ /* 0x000fe200078608ff */
[----:B------:R-:W-:-:S05]  /*6700*/  FFMA R11, R106, R114, R11 ;  /* 0x000000726a0b7223 */ /* 0x000fca000000000b */
[----:B------:R-:W-:Y:S01]  /*6710*/  F2FP.BF16.F32.PACK_AB R13, RZ, R11 ;  /* 0x0000000bff0d723e */ /* 0x000fe200000010ff */
[----:B------:R-:W-:Y:S01]  /*6720*/  IMAD.X R11, R5, 0x1, R9, P2 ;  /* 0x00000001050b7824 */ /* 0x000fe200010e0609 */
[----:B------:R-:W-:-:S04]  /*6730*/  LEA.HI.X R5, R12, R15, R2, 0x1, P3 ;  /* 0x0000000f0c057211 */ /* 0x000fc800018f0c02 */
[----:B------:R0:W-:Y:S01]  /*6740*/  @P1 STG.E.U16 desc[UR44][R10.64], R13 ;  /* 0x0000000d0a001986 */ /* 0x0001e2000c10152c */
[----:B------:R-:W-:Y:S05]  /*6750*/  @!P0 BRA `(.L_x_41) ;  /* 0x0000000000048947 */ /* 0x000fea0003800000 */
[----:B------:R2:W5:Y:S02]  /*6760*/  LDG.E.LTC128B.U16 R19, desc[UR44][R4.64+0x2] ;  /* 0x0000022c04137981 */ /* 0x000564000c1e1520 */
.L_x_41:
[----:B------:R-:W-:Y:S05]  /*6770*/  BSYNC B1 ;  /* 0x0000000000017941 */ /* 0x000fea0003800000 */
.L_x_40:
[----:B-----5:R-:W-:Y:S01]  /*6780*/  IMAD.U32 R2, R19, 0x10000, RZ ;  /* 0x0001000013027824 */ /* 0x020fe200078e00ff */
[----:B------:R-:W-:Y:S01]  /*6790*/  ISETP.GT.AND P1, PT, R0, 0x8, PT ;  /* 0x000000080000780c */ /* 0x000fe20003f24270 */
[----:B------:R-:W-:Y:S02]  /*67a0*/  BSSY B1, `(.L_x_42) ;  /* 0x0000008000017945 */ /* 0x000fe40003800000 */
[----:B------:R-:W-:Y:S01]  /*67b0*/  FMUL R2, R2, R115 ;  /* 0x0000007302027220 */ /* 0x000fe20000400000 */
[----:B------:R-:W-:-:S03]  /*67c0*/  ISETP.GT.AND P2, PT, R3, RZ, P1 ;  /* 0x000000ff0300720c */ /* 0x000fc60000f44270 */
[----:B------:R-:W-:-:S05]  /*67d0*/  FFMA R2, R107, R114, R2 ;  /* 0x000000726b027223 */ /* 0x000fca0000000002 */
[----:B------:R-:W-:-:S05]  /*67e0*/  F2FP.BF16.F32.PACK_AB R2, RZ, R2 ;  /* 0x00000002ff02723e */ /* 0x000fca00000010ff */
[----:B------:R3:W-:Y:S01]  /*67f0*/  @P0 STG.E.U16 desc[UR44][R10.64+0x2], R2 ;  /* 0x000002020a000986 */ /* 0x0007e2000c10152c */
[----:B------:R-:W-:Y:S05]  /*6800*/  @!P2 BRA `(.L_x_43) ;  /* 0x000000000004a947 */ /* 0x000fea0003800000 */
[----:B------:R4:W5:Y:S02]  /*6810*/  LDG.E.LTC128B.U16 R19, desc[UR44][R6.64+0x10] ;  /* 0x0000102c06137981 */ /* 0x000964000c1e1520 */
.L_x_43:
[----:B------:R-:W-:Y:S05]  /*6820*/  BSYNC B1 ;  /* 0x0000000000017941 */ /* 0x000fea0003800000 */
.L_x_42:
[----:B---3-5:R-:W-:Y:S01]  /*6830*/  IMAD.U32 R2, R19, 0x10000, RZ ;  /* 0x0001000013027824 */ /* 0x028fe200078e00ff */
[----:B------:R-:W-:Y:S01]  /*6840*/  ISETP.GT.AND P0, PT, R0, 0x9, PT ;  /* 0x000000090000780c */ /* 0x000fe20003f04270 */
[----:B------:R-:W-:Y:S02]  /*6850*/  BSSY B1, `(.L_x_44) ;  /* 0x0000008000017945 */ /* 0x000fe40003800000 */
[----:B0-----:R-:W-:Y:S01]  /*6860*/  FMUL R13, R2, R115 ;  /* 0x00000073020d7220 */ /* 0x001fe20000400000 */
[----:B------:R-:W-:-:S03]  /*6870*/  ISETP.GT.AND P3, PT, R3, RZ, P0 ;  /* 0x000000ff0300720c */ /* 0x000fc60000764270 */
[----:B------:R-:W-:-:S05]  /*6880*/  FFMA R13, R108, R114, R13 ;  /* 0x000000726c0d7223 */ /* 0x000fca000000000d */
[----:B------:R-:W-:-:S05]  /*6890*/  F2FP.BF16.F32.PACK_AB R13, RZ, R13 ;  /* 0x0000000dff0d723e */ /* 0x000fca00000010ff */
[----:B------:R0:W-:Y:S01]  /*68a0*/  @P2 STG.E.U16 desc[UR44][R8.64+0x10], R13 ;  /* 0x0000100d08002986 */ /* 0x0001e2000c10152c */
[----:B------:R-:W-:Y:S05]  /*68b0*/  @!P3 BRA `(.L_x_45) ;  /* 0x000000000004b947 */ /* 0x000fea0003800000 */
[----:B------:R3:W5:Y:S02]  /*68c0*/  LDG.E.LTC128B.U16 R19, desc[UR44][R6.64+0x12] ;  /* 0x0000122c06137981 */ /* 0x000764000c1e1520 */
.L_x_45:
[----:B------:R-:W-:Y:S05]  /*68d0*/  BSYNC B1 ;  /* 0x0000000000017941 */ /* 0x000fea0003800000 */
.L_x_44:
[----:B-----5:R-:W-:Y:S01]  /*68e0*/  IMAD.U32 R2, R19, 0x10000, RZ ;  /* 0x0001000013027824 */ /* 0x020fe200078e00ff */
[----:B------:R-:W-:Y:S01]  /*68f0*/  ISETP.GT.AND P1, PT, R3, 0x8, P1 ;  /* 0x000000080300780c */ /* 0x000fe20000f24270 */
[----:B------:R-:W-:Y:S02]  /*6900*/  BSSY B1, `(.L_x_46) ;  /* 0x0000007000017945 */ /* 0x000fe40003800000 */
[----:B------:R-:W-:-:S04]  /*6910*/  FMUL R2, R2, R115 ;  /* 0x0000007302027220 */ /* 0x000fc80000400000 */
[----:B------:R-:W-:-:S05]  /*6920*/  FFMA R2, R109, R114, R2 ;  /* 0x000000726d027223 */ /* 0x000fca0000000002 */
[----:B------:R-:W-:-:S05]  /*6930*/  F2FP.BF16.F32.PACK_AB R2, RZ, R2 ;  /* 0x00000002ff02723e */ /* 0x000fca00000010ff */
[----:B------:R0:W-:Y:S01]  /*6940*/  @P3 STG.E.U16 desc[UR44][R8.64+0x12], R2 ;  /* 0x0000120208003986 */ /* 0x0001e2000c10152c */
[----:B------:R-:W-:Y:S05]  /*6950*/  @!P1 BRA `(.L_x_47) ;  /* 0x0000000000049947 */ /* 0x000fea0003800000 */
[----:B------:R0:W5:Y:S02]  /*6960*/  LDG.E.LTC128B.U16 R19, desc[UR44][R4.64+0x10] ;  /* 0x0000102c04137981 */ /* 0x000164000c1e1520 */
.L_x_47:
[----:B------:R-:W-:Y:S05]  /*6970*/  BSYNC B1 ;  /* 0x0000000000017941 */ /* 0x000fea0003800000 */
.L_x_46:
[----:B0----5:R-:W-:Y:S01]  /*6980*/  IMAD.U32 R2, R19, 0x10000, RZ ;  /* 0x0001000013027824 */ /* 0x021fe200078e00ff */
        /* <DEDUP_REMOVED lines=8> */
.L_x_49:
[----:B------:R-:W-:Y:S05]  /*6a10*/  BSYNC B1 ;  /* 0x0000000000017941 */ /* 0x000fea0003800000 */
.L_x_48:
        /* <DEDUP_REMOVED lines=10> */
.L_x_51:
[----:B------:R-:W-:Y:S05]  /*6ac0*/  BSYNC B1 ;  /* 0x0000000000017941 */ /* 0x000fea0003800000 */
.L_x_50:
[----:B0----5:R-:W-:Y:S01]  /*6ad0*/  IMAD.U32 R2, R19, 0x10000, RZ ;  /* 0x0001000013027824 */ /* 0x021fe200078e00ff */
        /* <DEDUP_REMOVED lines=9> */
.L_x_53:
[----:B------:R-:W-:Y:S05]  /*6b70*/  BSYNC B1 ;  /* 0x0000000000017941 */ /* 0x000fea0003800000 */
.L_x_52:
        /* <DEDUP_REMOVED lines=9> */
.L_x_55:
[----:B------:R-:W-:Y:S05]  /*6c10*/  BSYNC B1 ;  /* 0x0000000000017941 */ /* 0x000fea0003800000 */
.L_x_54:
        /* <DEDUP_REMOVED lines=9> */
.L_x_57:
[----:B------:R-:W-:Y:S05]  /*6cb0*/  BSYNC B1 ;  /* 0x0000000000017941 */ /* 0x000fea0003800000 */
.L_x_56:
        /* <DEDUP_REMOVED lines=10> */
.L_x_59:
[----:B------:R-:W-:Y:S05]  /*6d60*/  BSYNC B1 ;  /* 0x0000000000017941 */ /* 0x000fea0003800000 */
.L_x_58:
        /* <DEDUP_REMOVED lines=10> */
.L_x_61:
[----:B------:R-:W-:Y:S05]  /*6e10*/  BSYNC B1 ;  /* 0x0000000000017941 */ /* 0x000fea0003800000 */
.L_x_60:
        /* <DEDUP_REMOVED lines=9> */
.L_x_63:
[----:B------:R-:W-:Y:S05]  /*6eb0*/  BSYNC B1 ;  /* 0x0000000000017941 */ /* 0x000fea0003800000 */
.L_x_62:
        /* <DEDUP_REMOVED lines=9> */
.L_x_65:
[----:B------:R-:W-:Y:S05]  /*6f50*/  BSYNC B1 ;  /* 0x0000000000017941 */ /* 0x000fea0003800000 */
.L_x_64:
        /* <DEDUP_REMOVED lines=10> */
.L_x_67:
[----:B------:R-:W-:Y:S05]  /*7000*/  BSYNC B1 ;  /* 0x0000000000017941 */ /* 0x000fea0003800000 */
.L_x_66:
        /* <DEDUP_REMOVED lines=10> */
.L_x_69:
[----:B------:R-:W-:Y:S05]  /*70b0*/  BSYNC B1 ;  /* 0x0000000000017941 */ /* 0x000fea0003800000 */
.L_x_68:
        /* <DEDUP_REMOVED lines=9> */
.L_x_71:
[----:B------:R-:W-:Y:S05]  /*7150*/  BSYNC B1 ;  /* 0x0000000000017941 */ /* 0x000fea0003800000 */
.L_x_70:
        /* <DEDUP_REMOVED lines=9> */
.L_x_73:
[----:B------:R-:W-:Y:S05]  /*71f0*/  BSYNC B1 ;  /* 0x0000000000017941 */ /* 0x000fea0003800000 */
.L_x_72:
        /* <DEDUP_REMOVED lines=10> */
.L_x_75:
[----:B------:R-:W-:Y:S05]  /*72a0*/  BSYNC B1 ;  /* 0x0000000000017941 */ /* 0x000fea0003800000 */
.L_x_74:
        /* <DEDUP_REMOVED lines=10> */
.L_x_77:
[----:B------:R-:W-:Y:S05]  /*7350*/  BSYNC B1 ;  /* 0x0000000000017941 */ /* 0x000fea0003800000 */
.L_x_76:
        /* <DEDUP_REMOVED lines=9> */
.L_x_79:
[----:B------:R-:W-:Y:S05]  /*73f0*/  BSYNC B1 ;  /* 0x0000000000017941 */ /* 0x000fea0003800000 */
.L_x_78:
        /* <DEDUP_REMOVED lines=9> */
.L_x_81:
[----:B------:R-:W-:Y:S05]  /*7490*/  BSYNC B1 ;  /* 0x0000000000017941 */ /* 0x000fea0003800000 */
.L_x_80:
        /* <DEDUP_REMOVED lines=10> */
.L_x_83:
[----:B------:R-:W-:Y:S05]  /*7540*/  BSYNC B1 ;  /* 0x0000000000017941 */ /* 0x000fea0003800000 */
.L_x_82:
        /* <DEDUP_REMOVED lines=10> */
.L_x_85:
[----:B------:R-:W-:Y:S05]  /*75f0*/  BSYNC B1 ;  /* 0x0000000000017941 */ /* 0x000fea0003800000 */
.L_x_84:
        /* <DEDUP_REMOVED lines=9> */
.L_x_87:
[----:B------:R-:W-:Y:S05]  /*7690*/  BSYNC B1 ;  /* 0x0000000000017941 */ /* 0x000fea0003800000 */
.L_x_86:
        /* <DEDUP_REMOVED lines=9> */
.L_x_89:
[----:B------:R-:W-:Y:S05]  /*7730*/  BSYNC B1 ;  /* 0x0000000000017941 */ /* 0x000fea0003800000 */
.L_x_88:
        /* <DEDUP_REMOVED lines=10> */
.L_x_91:
[----:B------:R-:W-:Y:S05]  /*77e0*/  BSYNC B1 ;  /* 0x0000000000017941 */ /* 0x000fea0003800000 */
.L_x_90:
        /* <DEDUP_REMOVED lines=10> */
.L_x_93:
[----:B------:R-:W-:Y:S05]  /*7890*/  BSYNC B1 ;  /* 0x0000000000017941 */ /* 0x000fea0003800000 */
.L_x_92:
        /* <DEDUP_REMOVED lines=9> */
.L_x_95:
[----:B------:R-:W-:Y:S05]  /*7930*/  BSYNC B1 ;  /* 0x0000000000017941 */ /* 0x000fea0003800000 */
.L_x_94:
        /* <DEDUP_REMOVED lines=9> */
.L_x_97:
[----:B------:R-:W-:Y:S05]  /*79d0*/  BSYNC B1 ;  /* 0x0000000000017941 */ /* 0x000fea0003800000 */
.L_x_96:
        /* <DEDUP_REMOVED lines=10> */
.L_x_99:
[----:B------:R-:W-:Y:S05]  /*7a80*/  BSYNC B1 ;  /* 0x0000000000017941 */ /* 0x000fea0003800000 */
.L_x_98:
        /* <DEDUP_REMOVED lines=10> */
.L_x_101:
[----:B------:R-:W-:Y:S05]  /*7b30*/  BSYNC B1 ;  /* 0x0000000000017941 */ /* 0x000fea0003800000 */
.L_x_100:
        /* <DEDUP_REMOVED lines=9> */
.L_x_103:
[----:B------:R-:W-:Y:S05]  /*7bd0*/  BSYNC B1 ;  /* 0x0000000000017941 */ /* 0x000fea0003800000 */
.L_x_102:
        /* <DEDUP_REMOVED lines=9> */
.L_x_105:
[----:B------:R-:W-:Y:S05]  /*7c70*/  BSYNC B1 ;  /* 0x0000000000017941 */ /* 0x000fea0003800000 */
.L_x_104:
        /* <DEDUP_REMOVED lines=10> */
.L_x_107:
[----:B------:R-:W-:Y:S05]  /*7d20*/  BSYNC B1 ;  /* 0x0000000000017941 */ /* 0x000fea0003800000 */
.L_x_106:
        /* <DEDUP_REMOVED lines=10> */
.L_x_109:
[----:B------:R-:W-:Y:S05]  /*7dd0*/  BSYNC B1 ;  /* 0x0000000000017941 */ /* 0x000fea0003800000 */
.L_x_108:
        /* <DEDUP_REMOVED lines=9> */
.L_x_111:
[----:B------:R-:W-:Y:S05]  /*7e70*/  BSYNC B1 ;  /* 0x0000000000017941 */ /* 0x000fea0003800000 */
.L_x_110:
        /* <DEDUP_REMOVED lines=9> */
.L_x_113:
[----:B------:R-:W-:Y:S05]  /*7f10*/  BSYNC B1 ;  /* 0x0000000000017941 */ /* 0x000fea0003800000 */
.L_x_112:
        /* <DEDUP_REMOVED lines=10> */
.L_x_115:
[----:B------:R-:W-:Y:S05]  /*7fc0*/  BSYNC B1 ;  /* 0x0000000000017941 */ /* 0x000fea0003800000 */
.L_x_114:
        /* <DEDUP_REMOVED lines=10> */
.L_x_117:
[----:B------:R-:W-:Y:S05]  /*8070*/  BSYNC B1 ;  /* 0x0000000000017941 */ /* 0x000fea0003800000 */
.L_x_116:
        /* <DEDUP_REMOVED lines=9> */
.L_x_119:
[----:B------:R-:W-:Y:S05]  /*8110*/  BSYNC B1 ;  /* 0x0000000000017941 */ /* 0x000fea0003800000 */
.L_x_118:
        /* <DEDUP_REMOVED lines=9> */
.L_x_121:
[----:B------:R-:W-:Y:S05]  /*81b0*/  BSYNC B1 ;  /* 0x0000000000017941 */ /* 0x000fea0003800000 */
.L_x_120:
        /* <DEDUP_REMOVED lines=10> */
.L_x_123:
[----:B------:R-:W-:Y:S05]  /*8260*/  BSYNC B1 ;  /* 0x0000000000017941 */ /* 0x000fea0003800000 */
.L_x_122:
        /* <DEDUP_REMOVED lines=10> */
.L_x_125:
[----:B------:R-:W-:Y:S05]  /*8310*/  BSYNC B1 ;  /* 0x0000000000017941 */ /* 0x000fea0003800000 */
.L_x_124:
        /* <DEDUP_REMOVED lines=9> */
.L_x_127:
[----:B------:R-:W-:Y:S05]  /*83b0*/  BSYNC B1 ;  /* 0x0000000000017941 */ /* 0x000fea0003800000 */
.L_x_126:
        /* <DEDUP_REMOVED lines=9> */
.L_x_129:
[----:B------:R-:W-:Y:S05]  /*8450*/  BSYNC B1 ;  /* 0x0000000000017941 */ /* 0x000fea0003800000 */
.L_x_128:
        /* <DEDUP_REMOVED lines=10> */
.L_x_131:
[----:B------:R-:W-:Y:S05]  /*8500*/  BSYNC B1 ;  /* 0x0000000000017941 */ /* 0x000fea0003800000 */
.L_x_130:
        /* <DEDUP_REMOVED lines=10> */
.L_x_133:
[----:B------:R-:W-:Y:S05]  /*85b0*/  BSYNC B1 ;  /* 0x0000000000017941 */ /* 0x000fea0003800000 */
.L_x_132:
        /* <DEDUP_REMOVED lines=9> */
.L_x_135:
[----:B------:R-:W-:Y:S05]  /*8650*/  BSYNC B1 ;  /* 0x0000000000017941 */ /* 0x000fea0003800000 */
.L_x_134:
        /* <DEDUP_REMOVED lines=9> */
.L_x_137:
[----:B------:R-:W-:Y:S05]  /*86f0*/  BSYNC B1 ;  /* 0x0000000000017941 */ /* 0x000fea0003800000 */
.L_x_136:
        /* <DEDUP_REMOVED lines=10> */
.L_x_139:
[----:B------:R-:W-:Y:S05]  /*87a0*/  BSYNC B1 ;  /* 0x0000000000017941 */ /* 0x000fea0003800000 */
.L_x_138:
        /* <DEDUP_REMOVED lines=10> */
.L_x_141:
[----:B------:R-:W-:Y:S05]  /*8850*/  BSYNC B1 ;  /* 0x0000000000017941 */ /* 0x000fea0003800000 */
.L_x_140:
        /* <DEDUP_REMOVED lines=9> */
.L_x_143:
[----:B------:R-:W-:Y:S05]  /*88f0*/  BSYNC B1 ;  /* 0x0000000000017941 */ /* 0x000fea0003800000 */
.L_x_142:
        /* <DEDUP_REMOVED lines=9> */
.L_x_145:
[----:B------:R-:W-:Y:S05]  /*8990*/  BSYNC B1 ;  /* 0x0000000000017941 */ /* 0x000fea0003800000 */
.L_x_144:
        /* <DEDUP_REMOVED lines=10> */
.L_x_147:
[----:B------:R-:W-:Y:S05]  /*8a40*/  BSYNC B1 ;  /* 0x0000000000017941 */ /* 0x000fea0003800000 */
.L_x_146:
        /* <DEDUP_REMOVED lines=10> */
.L_x_149:
[----:B------:R-:W-:Y:S05]  /*8af0*/  BSYNC B1 ;  /* 0x0000000000017941 */ /* 0x000fea0003800000 */
.L_x_148:
        /* <DEDUP_REMOVED lines=9> */
.L_x_151:
[----:B------:R-:W-:Y:S05]  /*8b90*/  BSYNC B1 ;  /* 0x0000000000017941 */ /* 0x000fea0003800000 */
.L_x_150:
        /* <DEDUP_REMOVED lines=9> */
.L_x_153:
[----:B------:R-:W-:Y:S05]  /*8c30*/  BSYNC B1 ;  /* 0x0000000000017941 */ /* 0x000fea0003800000 */
.L_x_152:
        /* <DEDUP_REMOVED lines=10> */
.L_x_155:
[----:B------:R-:W-:Y:S05]  /*8ce0*/  BSYNC B1 ;  /* 0x0000000000017941 */ /* 0x000fea0003800000 */
.L_x_154:
        /* <DEDUP_REMOVED lines=10> */
.L_x_157:
[----:B------:R-:W-:Y:S05]  /*8d90*/  BSYNC B1 ;  /* 0x0000000000017941 */ /* 0x000fea0003800000 */
.L_x_156:
        /* <DEDUP_REMOVED lines=9> */
.L_x_159:
[----:B------:R-:W-:Y:S05]  /*8e30*/  BSYNC B1 ;  /* 0x0000000000017941 */ /* 0x000fea0003800000 */
.L_x_158:
        /* <DEDUP_REMOVED lines=9> */
.L_x_161:
[----:B------:R-:W-:Y:S05]  /*8ed0*/  BSYNC B1 ;  /* 0x0000000000017941 */ /* 0x000fea0003800000 */
.L_x_160:
        /* <DEDUP_REMOVED lines=10> */
.L_x_163:
[----:B------:R-:W-:Y:S05]  /*8f80*/  BSYNC B1 ;  /* 0x0000000000017941 */ /* 0x000fea0003800000 */
.L_x_162:
        /* <DEDUP_REMOVED lines=10> */
.L_x_165:
[----:B------:R-:W-:Y:S05]  /*9030*/  BSYNC B1 ;  /* 0x0000000000017941 */ /* 0x000fea0003800000 */
.L_x_164:
        /* <DEDUP_REMOVED lines=9> */
.L_x_167:
[----:B------:R-:W-:Y:S05]  /*90d0*/  BSYNC B1 ;  /* 0x0000000000017941 */ /* 0x000fea0003800000 */
.L_x_166:
        /* <DEDUP_REMOVED lines=9> */
.L_x_169:
[----:B------:R-:W-:Y:S05]  /*9170*/  BSYNC B1 ;  /* 0x0000000000017941 */ /* 0x000fea0003800000 */
.L_x_168:
        /* <DEDUP_REMOVED lines=10> */
.L_x_171:
[----:B------:R-:W-:Y:S05]  /*9220*/  BSYNC B1 ;  /* 0x0000000000017941 */ /* 0x000fea0003800000 */
.L_x_170:
        /* <DEDUP_REMOVED lines=10> */
.L_x_173:
[----:B------:R-:W-:Y:S05]  /*92d0*/  BSYNC B1 ;  /* 0x0000000000017941 */ /* 0x000fea0003800000 */
.L_x_172:
        /* <DEDUP_REMOVED lines=9> */
.L_x_175:
[----:B------:R-:W-:Y:S05]  /*9370*/  BSYNC B1 ;  /* 0x0000000000017941 */ /* 0x000fea0003800000 */
.L_x_174:
        /* <DEDUP_REMOVED lines=9> */
.L_x_177:
[----:B------:R-:W-:Y:S05]  /*9410*/  BSYNC B1 ;  /* 0x0000000000017941 */ /* 0x000fea0003800000 */
.L_x_176:
        /* <DEDUP_REMOVED lines=10> */
.L_x_179:
[----:B------:R-:W-:Y:S05]  /*94c0*/  BSYNC B1 ;  /* 0x0000000000017941 */ /* 0x000fea0003800000 */
.L_x_178:
        /* <DEDUP_REMOVED lines=10> */
.L_x_181:
[----:B------:R-:W-:Y:S05]  /*9570*/  BSYNC B1 ;  /* 0x0000000000017941 */ /* 0x000fea0003800000 */
.L_x_180:
        /* <DEDUP_REMOVED lines=9> */
.L_x_183:
[----:B------:R-:W-:Y:S05]  /*9610*/  BSYNC B1 ;  /* 0x0000000000017941 */ /* 0x000fea0003800000 */
.L_x_182:
        /* <DEDUP_REMOVED lines=9> */
.L_x_185:
[----:B------:R-:W-:Y:S05]  /*96b0*/  BSYNC B1 ;  /* 0x0000000000017941 */ /* 0x000fea0003800000 */
.L_x_184:
        /* <DEDUP_REMOVED lines=10> */
.L_x_187:
[----:B------:R-:W-:Y:S05]  /*9760*/  BSYNC B1 ;  /* 0x0000000000017941 */ /* 0x000fea0003800000 */
.L_x_186:
        /* <DEDUP_REMOVED lines=10> */
.L_x_189:
[----:B------:R-:W-:Y:S05]  /*9810*/  BSYNC B1 ;  /* 0x0000000000017941 */ /* 0x000fea0003800000 */
.L_x_188:
        /* <DEDUP_REMOVED lines=9> */
.L_x_191:
[----:B------:R-:W-:Y:S05]  /*98b0*/  BSYNC B1 ;  /* 0x0000000000017941 */ /* 0x000fea0003800000 */
.L_x_190:
        /* <DEDUP_REMOVED lines=9> */
.L_x_193:
[----:B------:R-:W-:Y:S05]  /*9950*/  BSYNC B1 ;  /* 0x0000000000017941 */ /* 0x000fea0003800000 */
.L_x_192:
        /* <DEDUP_REMOVED lines=10> */
.L_x_195:
[----:B------:R-:W-:Y:S05]  /*9a00*/  BSYNC B1 ;  /* 0x0000000000017941 */ /* 0x000fea0003800000 */
.L_x_194:
        /* <DEDUP_REMOVED lines=10> */
.L_x_197:
[----:B------:R-:W-:Y:S05]  /*9ab0*/  BSYNC B1 ;  /* 0x0000000000017941 */ /* 0x000fea0003800000 */
.L_x_196:
        /* <DEDUP_REMOVED lines=9> */
.L_x_199:
[----:B------:R-:W-:Y:S05]  /*9b50*/  BSYNC B1 ;  /* 0x0000000000017941 */ /* 0x000fea0003800000 */
.L_x_198:
        /* <DEDUP_REMOVED lines=9> */
.L_x_201:
[----:B------:R-:W-:Y:S05]  /*9bf0*/  BSYNC B1 ;  /* 0x0000000000017941 */ /* 0x000fea0003800000 */
.L_x_200:
        /* <DEDUP_REMOVED lines=10> */
.L_x_203:
[----:B------:R-:W-:Y:S05]  /*9ca0*/  BSYNC B1 ;  /* 0x0000000000017941 */ /* 0x000fea0003800000 */
.L_x_202:
        /* <DEDUP_REMOVED lines=10> */
.L_x_205:
[----:B------:R-:W-:Y:S05]  /*9d50*/  BSYNC B1 ;  /* 0x0000000000017941 */ /* 0x000fea0003800000 */
.L_x_204:
        /* <DEDUP_REMOVED lines=9> */
.L_x_207:
[----:B------:R-:W-:Y:S05]  /*9df0*/  BSYNC B1 ;  /* 0x0000000000017941 */ /* 0x000fea0003800000 */
.L_x_206:
[----:B0----5:R-:W-:Y:S01]  /*9e00*/  IMAD.U32 R0, R19, 0x10000, RZ ;  /* 0x0001000013007824 */ /* 0x021fe200078e00ff */
[----:B------:R-:W-:Y:S01]  /*9e10*/  ISETP.GT.AND P0, PT, R3, 0x8, P0 ;  /* 0x000000080300780c */ /* 0x000fe20000704270 */
[----:B-1-34-:R-:W-:Y:S01]  /*9e20*/  @P1 IMAD.MOV.U32 R6, RZ, RZ, R10 ;  /* 0x000000ffff061224 */ /* 0x01afe200078e000a */
[----:B------:R-:W-:Y:S01]  /*9e30*/  BSSY B1, `(.L_x_208) ;  /* 0x0000009000017945 */ /* 0x000fe20003800000 */
[----:B------:R-:W-:-:S04]  /*9e40*/  FMUL R7, R0, R115 ;  /* 0x0000007300077220 */ /* 0x000fc80000400000 */
[----:B------:R-:W-:-:S05]  /*9e50*/  FFMA R7, R30, R114, R7 ;  /* 0x000000721e077223 */ /* 0x000fca0000000007 */
[----:B------:R-:W-:-:S04]  /*9e60*/  F2FP.BF16.F32.PACK_AB R7, RZ, R7 ;  /* 0x00000007ff07723e */ /* 0x000fc800000010ff */
[----:B------:R-:W-:Y:S01]  /*9e70*/  PRMT R0, R7, 0x7610, R0 ;  /* 0x0000761007007816 */ /* 0x000fe20000000000 */
[----:B------:R-:W-:-:S05]  /*9e80*/  @P1 IMAD.MOV.U32 R7, RZ, RZ, R11 ;  /* 0x000000ffff071224 */ /* 0x000fca00078e000b */
[----:B------:R0:W-:Y:S01]  /*9e90*/  @P1 STG.E.U16 desc[UR44][R6.64+0x150], R0 ;  /* 0x0001500006001986 */ /* 0x0001e2000c10152c */
[----:B------:R-:W-:Y:S05]  /*9ea0*/  @!P0 BRA `(.L_x_209) ;  /* 0x0000000000048947 */ /* 0x000fea0003800000 */
[----:B------:R1:W5:Y:S02]  /*9eb0*/  LDG.E.LTC128B.U16 R19, desc[UR44][R4.64+0x152] ;  /* 0x0001522c04137981 */ /* 0x000364000c1e1520 */
.L_x_209:
[----:B------:R-:W-:Y:S05]  /*9ec0*/  BSYNC B1 ;  /* 0x0000000000017941 */ /* 0x000fea0003800000 */
.L_x_208:
[----:B------:R-:W-:Y:S05]  /*9ed0*/  @!P0 BRA `(.L_x_210) ;  /* 0x0000001c00c08947 */ /* 0x000fea0003800000 */
[----:B0----5:R-:W-:-:S04]  /*9ee0*/  IMAD.U32 R0, R19, 0x10000, RZ ;  /* 0x0001000013007824 */ /* 0x021fc800078e00ff */
[----:B------:R-:W-:-:S04]  /*9ef0*/  FMUL R0, R0, R115 ;  /* 0x0000007300007220 */ /* 0x000fc80000400000 */
[----:B------:R-:W-:-:S05]  /*9f00*/  FFMA R0, R31, R114, R0 ;  /* 0x000000721f007223 */ /* 0x000fca0000000000 */
[----:B------:R-:W-:-:S05]  /*9f10*/  F2FP.BF16.F32.PACK_AB R0, RZ, R0 ;  /* 0x00000000ff00723e */ /* 0x000fca00000010ff */
[----:B------:R3:W-:Y:S01]  /*9f20*/  STG.E.U16 desc[UR44][R10.64+0x152], R0 ;  /* 0x000152000a007986 */ /* 0x0007e2000c10152c */
[----:B------:R-:W-:Y:S05]  /*9f30*/  BRA `(.L_x_210) ;  /* 0x0000001c00a87947 */ /* 0x000fea0003800000 */
.L_x_37:
[----:B------:R-:W-:Y:S01]  /*9f40*/  ULDC.64 UR4, c[0x0][0x5c0] ;  /* 0x0001700000047ab9 */ /* 0x000fe20000000a00 */
[----:B------:R-:W-:Y:S01]  /*9f50*/  ISETP.GT.AND P3, PT, R0, 0x1, PT ;  /* 0x000000010000780c */ /* 0x000fe20003f64270 */
[-C--:B------:R-:W-:Y:S01]  /*9f60*/  FMUL R104, R104, R114.reuse ;  /* 0x0000007268687220 */ /* 0x080fe20000400000 */
[----:B------:R-:W-:Y:S01]  /*9f70*/  LEA R8, P0, R6, UR4, 0x1 ;  /* 0x0000000406087c11 */ /* 0x000fe2000f8008ff */
[-C--:B------:R-:W-:Y:S01]  /*9f80*/  FMUL R105, R105, R114.reuse ;  /* 0x0000007269697220 */ /* 0x080fe20000400000 */
[----:B------:R-:W-:Y:S01]  /*9f90*/  SHF.L.U64.HI R5, R4, 0x4, R5 ;  /* 0x0000000404057819 */ /* 0x000fe20000010205 */
[-C--:B------:R-:W-:Y:S01]  /*9fa0*/  FMUL R106, R106, R114.reuse ;  /* 0x000000726a6a7220 */ /* 0x080fe20000400000 */
[----:B------:R-:W-:Y:S01]  /*9fb0*/  LEA.HI.X R9, R6, UR5, R139, 0x1, P0 ;  /* 0x0000000506097c11 */ /* 0x000fe200080f0c8b */
[-C--:B------:R-:W-:Y:S01]  /*9fc0*/  FMUL R107, R107, R114.reuse ;  /* 0x000000726b6b7220 */ /* 0x080fe20000400000 */
[----:B------:R-:W-:Y:S01]  /*9fd0*/  ISETP.GT.AND P0, PT, R3, RZ, P3 ;  /* 0x000000ff0300720c */ /* 0x000fe20001f04270 */
[----:B------:R-:W-:Y:S01]  /*9fe0*/  FMUL R108, R108, R114 ;  /* 0x000000726c6c7220 */ /* 0x000fe20000400000 */
[----:B------:R-:W-:Y:S01]  /*9ff0*/  F2FP.BF16.F32.PACK_AB R104, RZ, R104 ;  /* 0x00000068ff68723e */ /* 0x000fe200000010ff */
[-C--:B------:R-:W-:Y:S01]  /*a000*/  FMUL R109, R109, R114.reuse ;  /* 0x000000726d6d7220 */ /* 0x080fe20000400000 */
[----:B------:R-:W-:Y:S01]  /*a010*/  F2FP.BF16.F32.PACK_AB R105, RZ, R105 ;  /* 0x00000069ff69723e */ /* 0x000fe200000010ff */
[----:B------:R-:W-:Y:S01]  /*a020*/  FMUL R110, R110, R114 ;  /* 0x000000726e6e7220 */ /* 0x000fe20000400000 */
[----:B------:R-:W-:Y:S01]  /*a030*/  LEA R4, P4, R4, R8, 0x4 ;  /* 0x0000000804047211 */ /* 0x000fe200078820ff */
[----:B------:R-:W-:Y:S01]  /*a040*/  @P2 STG.E.U16 desc[UR44][R8.64], R104 ;  /* 0x0000006808002986 */ /* 0x000fe2000c10152c */
[----:B------:R-:W-:Y:S01]  /*a050*/  ISETP.GT.AND P2, PT, R0, 0x8, PT ;  /* 0x000000080000780c */ /* 0x000fe20003f44270 */
[----:B------:R-:W-:Y:S01]  /*a060*/  FMUL R111, R111, R114 ;  /* 0x000000726f6f7220 */ /* 0x000fe20000400000 */
[----:B------:R-:W-:Y:S01]  /*a070*/  ISETP.GT.AND P1, PT, R3, 0x8, P1 ;  /* 0x000000080300780c */ /* 0x000fe20000f24270 */
[--C-:B------:R-:W-:Y:S01]  /*a080*/  IMAD.X R5, R5, 0x1, R9.reuse, P4 ;  /* 0x0000000105057824 */ /* 0x100fe200020e0609 */
[C---:B------:R-:W-:Y:S01]  /*a090*/  ISETP.GT.AND P5, PT, R3.reuse, RZ, P2 ;  /* 0x000000ff0300720c */ /* 0x040fe200017a4270 */
[--C-:B------:R-:W-:Y:S01]  /*a0a0*/  @P0 IMAD.MOV.U32 R6, RZ, RZ, R8.reuse ;  /* 0x000000ffff060224 */ /* 0x100fe200078e0008 */
[----:B------:R-:W-:Y:S01]  /*a0b0*/  ISETP.GT.AND P3, PT, R3, 0x8, P3 ;  /* 0x000000080300780c */ /* 0x000fe20001f64270 */
[--C-:B------:R-:W-:Y:S01]  /*a0c0*/  @P0 IMAD.MOV.U32 R7, RZ, RZ, R9.reuse ;  /* 0x000000ffff070224 */ /* 0x100fe200078e0009 */
[----:B------:R-:W-:Y:S01]  /*a0d0*/  F2FP.BF16.F32.PACK_AB R106, RZ, R106 ;  /* 0x0000006aff6a723e */ /* 0x000fe200000010ff */
[-C--:B------:R-:W-:Y:S01]  /*a0e0*/  FMUL R96, R96, R114.reuse ;  /* 0x0000007260607220 */ /* 0x080fe20000400000 */
[----:B------:R-:W-:Y:S01]  /*a0f0*/  F2FP.BF16.F32.PACK_AB R107, RZ, R107 ;  /* 0x0000006bff6b723e */ /* 0x000fe200000010ff */
[-C--:B------:R-:W-:Y:S01]  /*a100*/  FMUL R97, R97, R114.reuse ;  /* 0x0000007261617220 */ /* 0x080fe20000400000 */
[----:B------:R0:W-:Y:S01]  /*a110*/  @P0 STG.E.U16 desc[UR44][R6.64+0x2], R105 ;  /* 0x0000026906000986 */ /* 0x0001e2000c10152c */
[----:B------:R-:W-:Y:S01]  /*a120*/  ISETP.GT.AND P0, PT, R0, 0x9, PT ;  /* 0x000000090000780c */ /* 0x000fe20003f04270 */
[----:B------:R-:W-:Y:S01]  /*a130*/  FMUL R98, R98, R114 ;  /* 0x0000007262627220 */ /* 0x000fe20000400000 */
[----:B------:R-:W-:Y:S01]  /*a140*/  F2FP.BF16.F32.PACK_AB R108, RZ, R108 ;  /* 0x0000006cff6c723e */ /* 0x000fe200000010ff */
[----:B------:R-:W-:Y:S01]  /*a150*/  @P1 STG.E.U16 desc[UR44][R4.64], R106 ;  /* 0x0000006a04001986 */ /* 0x000fe2000c10152c */
[----:B------:R-:W-:Y:S01]  /*a160*/  ISETP.GT.AND P4, PT, R3, RZ, P0 ;  /* 0x000000ff0300720c */ /* 0x000fe20000784270 */
[-C--:B------:R-:W-:Y:S01]  /*a170*/  FMUL R99, R99, R114.reuse ;  /* 0x0000007263637220 */ /* 0x080fe20000400000 */
[----:B------:R-:W-:Y:S01]  /*a180*/  ISETP.GT.AND P1, PT, R0, 0x10, PT ;  /* 0x000000100000780c */ /* 0x000fe20003f24270 */
[----:B------:R-:W-:Y:S01]  /*a190*/  @P3 STG.E.U16 desc[UR44][R4.64+0x2], R107 ;  /* 0x0000026b04003986 */ /* 0x000fe2000c10152c */
[----:B------:R-:W-:Y:S01]  /*a1a0*/  F2FP.BF16.F32.PACK_AB R109, RZ, R109 ;  /* 0x0000006dff6d723e */ /* 0x000fe200000010ff */
[-C--:B------:R-:W-:Y:S01]  /*a1b0*/  FMUL R100, R100, R114.reuse ;  /* 0x0000007264647220 */ /* 0x080fe20000400000 */
[C---:B------:R-:W-:Y:S01]  /*a1c0*/  ISETP.GT.AND P2, PT, R3.reuse, 0x8, P2 ;  /* 0x000000080300780c */ /* 0x040fe20001744270 */
[--C-:B0-----:R-:W-:Y:S01]  /*a1d0*/  @P5 IMAD.MOV.U32 R6, RZ, RZ, R8.reuse ;  /* 0x000000ffff065224 */ /* 0x101fe200078e0008 */
[----:B------:R-:W-:Y:S01]  /*a1e0*/  ISETP.GT.AND P3, PT, R3, 0x8, P0 ;  /* 0x000000080300780c */ /* 0x000fe20000764270 */
[--C-:B------:R-:W-:Y:S01]  /*a1f0*/  @P5 IMAD.MOV.U32 R7, RZ, RZ, R9.reuse ;  /* 0x000000ffff075224 */ /* 0x100fe200078e0009 */
[----:B------:R-:W-:Y:S01]  /*a200*/  ISETP.GT.AND P0, PT, R0, 0x11, PT ;  /* 0x000000110000780c */ /* 0x000fe20003f04270 */
[----:B------:R-:W-:Y:S01]  /*a210*/  FMUL R101, R101, R114 ;  /* 0x0000007265657220 */ /* 0x000fe20000400000 */
[----:B------:R-:W-:Y:S01]  /*a220*/  F2FP.BF16.F32.PACK_AB R110, RZ, R110 ;  /* 0x0000006eff6e723e */ /* 0x000fe200000010ff */
[-C--:B------:R-:W-:Y:S01]  /*a230*/  FMUL R102, R102, R114.reuse ;  /* 0x0000007266667220 */ /* 0x080fe20000400000 */
[----:B------:R0:W-:Y:S01]  /*a240*/  @P5 STG.E.U16 desc[UR44][R6.64+0x10], R108 ;  /* 0x0000106c06005986 */ /* 0x0001e2000c10152c */
[----:B------:R-:W-:Y:S01]  /*a250*/  ISETP.GT.AND P5, PT, R3, RZ, P1 ;  /* 0x000000ff0300720c */ /* 0x000fe20000fa4270 */
[-C--:B------:R-:W-:Y:S01]  /*a260*/  FMUL R103, R103, R114.reuse ;  /* 0x0000007267677220 */ /* 0x080fe20000400000 */
[----:B------:R-:W-:Y:S01]  /*a270*/  F2FP.BF16.F32.PACK_AB R111, RZ, R111 ;  /* 0x0000006fff6f723e */ /* 0x000fe200000010ff */
[----:B------:R-:W-:Y:S01]  /*a280*/  FMUL R88, R88, R114 ;  /* 0x0000007258587220 */ /* 0x000fe20000400000 */
[----:B------:R-:W-:Y:S01]  /*a290*/  F2FP.BF16.F32.PACK_AB R96, RZ, R96 ;  /* 0x00000060ff60723e */ /* 0x000fe200000010ff */
[-C--:B------:R-:W-:Y:S01]  /*a2a0*/  FMUL R89, R89, R114.reuse ;  /* 0x0000007259597220 */ /* 0x080fe20000400000 */
[----:B------:R-:W-:Y:S01]  /*a2b0*/  F2FP.BF16.F32.PACK_AB R97, RZ, R97 ;  /* 0x00000061ff61723e */ /* 0x000fe200000010ff */
[-C--:B------:R-:W-:Y:S01]  /*a2c0*/  FMUL R90, R90, R114.reuse ;  /* 0x000000725a5a7220 */ /* 0x080fe20000400000 */
[----:B------:R-:W-:Y:S01]  /*a2d0*/  ISETP.GT.AND P1, PT, R3, 0x8, P1 ;  /* 0x000000080300780c */ /* 0x000fe20000f24270 */
[----:B------:R-:W-:Y:S01]  /*a2e0*/  FMUL R91, R91, R114 ;  /* 0x000000725b5b7220 */ /* 0x000fe20000400000 */
[----:B------:R-:W-:Y:S01]  /*a2f0*/  F2FP.BF16.F32.PACK_AB R98, RZ, R98 ;  /* 0x00000062ff62723e */ /* 0x000fe200000010ff */
[--C-:B0-----:R-:W-:Y:S01]  /*a300*/  @P4 IMAD.MOV.U32 R6, RZ, RZ, R8.reuse ;  /* 0x000000ffff064224 */ /* 0x101fe200078e0008 */
[----:B------:R-:W-:Y:S01]  /*a310*/  F2FP.BF16.F32.PACK_AB R99, RZ, R99 ;  /* 0x00000063ff63723e */ /* 0x000fe200000010ff */
[--C-:B------:R-:W-:Y:S01]  /*a320*/  @P4 IMAD.MOV.U32 R7, RZ, RZ, R9.reuse ;  /* 0x000000ffff074224 */ /* 0x100fe200078e0009 */
[----:B------:R-:W-:Y:S01]  /*a330*/  F2FP.BF16.F32.PACK_AB R100, RZ, R100 ;  /* 0x00000064ff64723e */ /* 0x000fe200000010ff */
[-C--:B------:R-:W-:Y:S01]  /*a340*/  FMUL R92, R92, R114.reuse ;  /* 0x000000725c5c7220 */ /* 0x080fe20000400000 */
[----:B------:R-:W-:Y:S01]  /*a350*/  F2FP.BF16.F32.PACK_AB R101, RZ, R101 ;  /* 0x00000065ff65723e */ /* 0x000fe200000010ff */
[-C--:B------:R-:W-:Y:S01]  /*a360*/  FMUL R93, R93, R114.reuse ;  /* 0x000000725d5d7220 */ /* 0x080fe20000400000 */
[----:B------:R0:W-:Y:S01]  /*a370*/  @P4 STG.E.U16 desc[UR44][R6.64+0x12], R109 ;  /* 0x0000126d06004986 */ /* 0x0001e2000c10152c */
[----:B------:R-:W-:Y:S01]  /*a380*/  ISETP.GT.AND P4, PT, R3, RZ, P0 ;  /* 0x000000ff0300720c */ /* 0x000fe20000784270 */
[----:B------:R-:W-:Y:S01]  /*a390*/  FMUL R94, R94, R114 ;  /* 0x000000725e5e7220 */ /* 0x000fe20000400000 */
[----:B------:R-:W-:Y:S01]  /*a3a0*/  F2FP.BF16.F32.PACK_AB R102, RZ, R102 ;  /* 0x00000066ff66723e */ /* 0x000fe200000010ff */
[----:B------:R-:W-:Y:S01]  /*a3b0*/  @P2 STG.E.U16 desc[UR44][R4.64+0x10], R110 ;  /* 0x0000106e04002986 */ /* 0x000fe2000c10152c */
[----:B------:R-:W-:Y:S01]  /*a3c0*/  ISETP.GT.AND P2, PT, R0, 0x18, PT ;  /* 0x000000180000780c */ /* 0x000fe20003f44270 */
[-C--:B------:R-:W-:Y:S01]  /*a3d0*/  FMUL R95, R95, R114.reuse ;  /* 0x000000725f5f7220 */ /* 0x080fe20000400000 */
[----:B------:R-:W-:Y:S01]  /*a3e0*/  F2FP.BF16.F32.PACK_AB R103, RZ, R103 ;  /* 0x00000067ff67723e */ /* 0x000fe200000010ff */
[----:B------:R-:W-:Y:S01]  /*a3f0*/  @P3 STG.E.U16 desc[UR44][R4.64+0x12], R111 ;  /* 0x0000126f04003986 */ /* 0x000fe2000c10152c */
[----:B------:R-:W-:Y:S01]  /*a400*/  ISETP.GT.AND P3, PT, R3, 0x8, P0 ;  /* 0x000000080300780c */ /* 0x000fe20000764270 */
[----:B------:R-:W-:Y:S01]  /*a410*/  FMUL R80, R80, R114 ;  /* 0x0000007250507220 */ /* 0x000fe20000400000 */
[----:B------:R-:W-:Y:S01]  /*a420*/  ISETP.GT.AND P0, PT, R0, 0x19, PT ;  /* 0x000000190000780c */ /* 0x000fe20003f04270 */
[--C-:B0-----:R-:W-:Y:S01]  /*a430*/  @P5 IMAD.MOV.U32 R6, RZ, RZ, R8.reuse ;  /* 0x000000ffff065224 */ /* 0x101fe200078e0008 */
[----:B------:R-:W-:Y:S01]  /*a440*/  F2FP.BF16.F32.PACK_AB R88, RZ, R88 ;  /* 0x00000058ff58723e */ /* 0x000fe200000010ff */
[--C-:B------:R-:W-:Y:S01]  /*a450*/  @P5 IMAD.MOV.U32 R7, RZ, RZ, R9.reuse ;  /* 0x000000ffff075224 */ /* 0x100fe200078e0009 */
[----:B------:R-:W-:Y:S01]  /*a460*/  F2FP.BF16.F32.PACK_AB R89, RZ, R89 ;  /* 0x00000059ff59723e */ /* 0x000fe200000010ff */
        /* <DEDUP_REMOVED lines=11> */
[----:B------:R-:W-:Y:S01]  /*a520*/  FMUL R86, R86, R114 ;  /* 0x0000007256567220 */ /* 0x000fe20000400000 */
[----:B------:R-:W-:Y:S01]  /*a530*/  F2FP.BF16.F32.PACK_AB R94, RZ, R94 ;  /* 0x0000005eff5e723e */ /* 0x000fe200000010ff */
[----:B------:R-:W-:Y:S01]  /*a540*/  FMUL R87, R87, R114 ;  /* 0x0000007257577220 */ /* 0x000fe20000400000 */
[----:B------:R-:W-:Y:S01]  /*a550*/  F2FP.BF16.F32.PACK_AB R95, RZ, R95 ;  /* 0x0000005fff5f723e */ /* 0x000fe200000010ff */
        /* <DEDUP_REMOVED lines=8> */
[C---:B------:R-:W-:Y:S01]  /*a5e0*/  ISETP.GT.AND P4, PT, R3.reuse, RZ, P0 ;  /* 0x000000ff0300720c */ /* 0x040fe20000784270 */
[-C--:B------:R-:W-:Y:S01]  /*a5f0*/  FMUL R74, R74, R114.reuse ;  /* 0x000000724a4a7220 */ /* 0x080fe20000400000 */
[----:B------:R-:W-:Y:S01]  /*a600*/  F2FP.BF16.F32.PACK_AB R83, RZ, R83 ;  /* 0x00000053ff53723e */ /* 0x000fe200000010ff */
[----:B------:R-:W-:Y:S01]  /*a610*/  @P1 STG.E.U16 desc[UR44][R4.64+0x20], R98 ;  /* 0x0000206204001986 */ /* 0x000fe2000c10152c */
[----:B------:R-:W-:Y:S01]  /*a620*/  ISETP.GT.AND P1, PT, R3, 0x8, P2 ;  /* 0x000000080300780c */ /* 0x000fe20001724270 */
[-C--:B------:R-:W-:Y:S01]  /*a630*/  FMUL R75, R75, R114.reuse ;  /* 0x000000724b4b7220 */ /* 0x080fe20000400000 */
[----:B------:R-:W-:Y:S01]  /*a640*/  ISETP.GT.AND P2, PT, R0, 0x20, PT ;  /* 0x000000200000780c */ /* 0x000fe20003f44270 */
        /* <DEDUP_REMOVED lines=156> */
[----:B0-----:R-:W-:Y:S01]  /*b010*/  @P5 IMAD.MOV.U32 R6, RZ, RZ, R8 ;  /* 0x000000ffff065224 */ /* 0x001fe200078e0008 */
[----:B------:R-:W-:Y:S01]  /*b020*/  F2FP.BF16.F32.PACK_AB R36, RZ, R36 ;  /* 0x00000024ff24723e */ /* 0x000fe200000010ff */
[----:B------:R-:W-:Y:S01]  /*b030*/  @P5 IMAD.MOV.U32 R7, RZ, RZ, R9 ;  /* 0x000000ffff075224 */ /* 0x000fe200078e0009 */
[----:B------:R-:W-:Y:S01]  /*b040*/  F2FP.BF16.F32.PACK_AB R37, RZ, R37 ;  /* 0x00000025ff25723e */ /* 0x000fe200000010ff */
[----:B------:R-:W-:Y:S01]  /*b050*/  FMUL R29, R29, R114 ;  /* 0x000000721d1d7220 */ /* 0x000fe20000400000 */
[----:B------:R-:W-:Y:S01]  /*b060*/  F2FP.BF16.F32.PACK_AB R38, RZ, R38 ;  /* 0x00000026ff26723e */ /* 0x000fe200000010ff */
[-C--:B------:R-:W-:Y:S01]  /*b070*/  FMUL R30, R30, R114.reuse ;  /* 0x000000721e1e7220 */ /* 0x080fe20000400000 */
[----:B------:R0:W-:Y:S01]  /*b080*/  @P5 STG.E.U16 desc[UR44][R6.64+0x70], R84 ;  /* 0x0000705406005986 */ /* 0x0001e2000c10152c */
[----:B------:R-:W-:Y:S01]  /*b090*/  ISETP.GT.AND P5, PT, R3, RZ, P2 ;  /* 0x000000ff0300720c */ /* 0x000fe200017a4270 */
[----:B------:R-:W-:Y:S01]  /*b0a0*/  FMUL R31, R31, R114 ;  /* 0x000000721f1f7220 */ /* 0x000fe20000400000 */
[----:B------:R-:W-:-:S02]  /*b0b0*/  F2FP.BF16.F32.PACK_AB R39, RZ, R39 ;  /* 0x00000027ff27723e */ /* 0x000fc400000010ff */
[----:B------:R-:W-:Y:S02]  /*b0c0*/  F2FP.BF16.F32.PACK_AB R24, RZ, R24 ;  /* 0x00000018ff18723e */ /* 0x000fe400000010ff */
[----:B------:R-:W-:Y:S02]  /*b0d0*/  F2FP.BF16.F32.PACK_AB R25, RZ, R25 ;  /* 0x00000019ff19723e */ /* 0x000fe400000010ff */
[----:B------:R-:W-:Y:S02]  /*b0e0*/  F2FP.BF16.F32.PACK_AB R26, RZ, R26 ;  /* 0x0000001aff1a723e */ /* 0x000fe400000010ff */
[----:B------:R-:W-:Y:S01]  /*b0f0*/  F2FP.BF16.F32.PACK_AB R27, RZ, R27 ;  /* 0x0000001bff1b723e */ /* 0x000fe200000010ff */
[----:B0-----:R-:W-:Y:S01]  /*b100*/  @P4 IMAD.MOV.U32 R6, RZ, RZ, R8 ;  /* 0x000000ffff064224 */ /* 0x001fe200078e0008 */
[----:B------:R-:W-:Y:S01]  /*b110*/  F2FP.BF16.F32.PACK_AB R28, RZ, R28 ;  /* 0x0000001cff1c723e */ /* 0x000fe200000010ff */
[----:B------:R-:W-:Y:S01]  /*b120*/  @P4 IMAD.MOV.U32 R7, RZ, RZ, R9 ;  /* 0x000000ffff074224 */ /* 0x000fe200078e0009 */
[----:B------:R-:W-:-:S02]  /*b130*/  F2FP.BF16.F32.PACK_AB R29, RZ, R29 ;  /* 0x0000001dff1d723e */ /* 0x000fc400000010ff */
[----:B------:R-:W-:Y:S02]  /*b140*/  F2FP.BF16.F32.PACK_AB R30, RZ, R30 ;  /* 0x0000001eff1e723e */ /* 0x000fe400000010ff */
[----:B------:R0:W-:Y:S01]  /*b150*/  @P4 STG.E.U16 desc[UR44][R6.64+0x72], R85 ;  /* 0x0000725506004986 */ /* 0x0001e2000c10152c */
[C---:B------:R-:W-:Y:S02]  /*b160*/  ISETP.GT.AND P4, PT, R3.reuse, RZ, P0 ;  /* 0x000000ff0300720c */ /* 0x040fe40000784270 */
[----:B------:R-:W-:Y:S01]  /*b170*/  F2FP.BF16.F32.PACK_AB R31, RZ, R31 ;  /* 0x0000001fff1f723e */ /* 0x000fe200000010ff */
[----:B------:R-:W-:Y:S01]  /*b180*/  @P1 STG.E.U16 desc[UR44][R4.64+0x70], R86 ;  /* 0x0000705604001986 */ /* 0x000fe2000c10152c */
[C---:B------:R-:W-:Y:S02]  /*b190*/  ISETP.GT.AND P1, PT, R3.reuse, 0x8, P2 ;  /* 0x000000080300780c */ /* 0x040fe40001724270 */
[----:B------:R-:W-:Y:S01]  /*b1a0*/  ISETP.GT.AND P2, PT, R0, 0x48, PT ;  /* 0x000000480000780c */ /* 0x000fe20003f44270 */
[----:B------:R-:W-:Y:S01]  /*b1b0*/  @P3 STG.E.U16 desc[UR44][R4.64+0x72], R87 ;  /* 0x0000725704003986 */ /* 0x000fe2000c10152c */
[----:B------:R-:W-:-:S02]  /*b1c0*/  ISETP.GT.AND P3, PT, R3, 0x8, P0 ;  /* 0x000000080300780c */ /* 0x000fc40000764270 */
[----:B------:R-:W-:Y:S01]  /*b1d0*/  ISETP.GT.AND P0, PT, R0, 0x49, PT ;  /* 0x000000490000780c */ /* 0x000fe20003f04270 */
[----:B0-----:R-:W-:Y:S02]  /*b1e0*/  @P5 IMAD.MOV.U32 R6, RZ, RZ, R8 ;  /* 0x000000ffff065224 */ /* 0x001fe400078e0008 */
[----:B------:R-:W-:-:S05]  /*b1f0*/  @P5 IMAD.MOV.U32 R7, RZ, RZ, R9 ;  /* 0x000000ffff075224 */ /* 0x000fca00078e0009 */
[----:B------:R0:W-:Y:S01]  /*b200*/  @P5 STG.E.U16 desc[UR44][R6.64+0x80], R72 ;  /* 0x0000804806005986 */ /* 0x0001e2000c10152c */
[----:B------:R-:W-:Y:S01]  /*b210*/  ISETP.GT.AND P5, PT, R3, RZ, P2 ;  /* 0x000000ff0300720c */ /* 0x000fe200017a4270 */
[----:B0-----:R-:W-:Y:S02]  /*b220*/  @P4 IMAD.MOV.U32 R6, RZ, RZ, R8 ;  /* 0x000000ffff064224 */ /* 0x001fe400078e0008 */
[----:B------:R-:W-:-:S05]  /*b230*/  @P4 IMAD.MOV.U32 R7, RZ, RZ, R9 ;  /* 0x000000ffff074224 */ /* 0x000fca00078e0009 */
[----:B------:R0:W-:Y:S01]  /*b240*/  @P4 STG.E.U16 desc[UR44][R6.64+0x82], R73 ;  /* 0x0000824906004986 */ /* 0x0001e2000c10152c */
[----:B------:R-:W-:-:S03]  /*b250*/  ISETP.GT.AND P4, PT, R3, RZ, P0 ;  /* 0x000000ff0300720c */ /* 0x000fc60000784270 */
[----:B------:R-:W-:Y:S01]  /*b260*/  @P1 STG.E.U16 desc[UR44][R4.64+0x80], R74 ;  /* 0x0000804a04001986 */ /* 0x000fe2000c10152c */
[C---:B------:R-:W-:Y:S02]  /*b270*/  ISETP.GT.AND P1, PT, R3.reuse, 0x8, P2 ;  /* 0x000000080300780c */ /* 0x040fe40001724270 */
[C---:B------:R-:W-:Y:S01]  /*b280*/  ISETP.GT.AND P2, PT, R0.reuse, 0x50, PT ;  /* 0x000000500000780c */ /* 0x040fe20003f44270 */
[----:B------:R-:W-:Y:S01]  /*b290*/  @P3 STG.E.U16 desc[UR44][R4.64+0x82], R75 ;  /* 0x0000824b04003986 */ /* 0x000fe2000c10152c */
[----:B------:R-:W-:Y:S02]  /*b2a0*/  ISETP.GT.AND P3, PT, R3, 0x8, P0 ;  /* 0x000000080300780c */ /* 0x000fe40000764270 */
        /* <DEDUP_REMOVED lines=102> */
[C---:B------:R-:W-:Y:S02]  /*b910*/  ISETP.GT.AND P5, PT, R3.reuse, RZ, P2 ;  /* 0x000000ff0300720c */ /* 0x040fe400017a4270 */
[----:B------:R-:W-:Y:S01]  /*b920*/  ISETP.GT.AND P2, PT, R3, 0x8, P2 ;  /* 0x000000080300780c */ /* 0x000fe20001744270 */
[----:B0-----:R-:W-:Y:S02]  /*b930*/  @P4 IMAD.MOV.U32 R6, RZ, RZ, R8 ;  /* 0x000000ffff064224 */ /* 0x001fe400078e0008 */
[----:B------:R-:W-:-:S05]  /*b940*/  @P4 IMAD.MOV.U32 R7, RZ, RZ, R9 ;  /* 0x000000ffff074224 */ /* 0x000fca00078e0009 */
[----:B------:R0:W-:Y:S01]  /*b950*/  @P4 STG.E.U16 desc[UR44][R6.64+0x102], R41 ;  /* 0x0001022906004986 */ /* 0x0001e2000c10152c */
[C---:B------:R-:W-:Y:S02]  /*b960*/  ISETP.GT.AND P4, PT, R3.reuse, RZ, P0 ;  /* 0x000000ff0300720c */ /* 0x040fe40000784270 */
[----:B------:R-:W-:Y:S01]  /*b970*/  ISETP.GT.AND P0, PT, R3, 0x8, P0 ;  /* 0x000000080300780c */ /* 0x000fe20000704270 */
[----:B------:R-:W-:Y:S01]  /*b980*/  @P1 STG.E.U16 desc[UR44][R4.64+0x100], R42 ;  /* 0x0001002a04001986 */ /* 0x000fe2000c10152c */
[----:B------:R-:W-:-:S03]  /*b990*/  ISETP.GT.AND P1, PT, R0, 0x91, PT ;  /* 0x000000910000780c */ /* 0x000fc60003f24270 */
[----:B------:R-:W-:Y:S01]  /*b9a0*/  @P3 STG.E.U16 desc[UR44][R4.64+0x102], R43 ;  /* 0x0001022b04003986 */ /* 0x000fe2000c10152c */
        /* <DEDUP_REMOVED lines=9> */
[----:B------:R-:W-:Y:S04]  /*ba40*/  @P2 STG.E.U16 desc[UR44][R4.64+0x110], R46 ;  /* 0x0001102e04002986 */ /* 0x000fe8000c10152c */
[----:B------:R-:W-:Y:S01]  /*ba50*/  @P0 STG.E.U16 desc[UR44][R4.64+0x112], R47 ;  /* 0x0001122f04000986 */ /* 0x000fe2000c10152c */
[----:B------:R-:W-:Y:S01]  /*ba60*/  ISETP.GT.AND P0, PT, R3, 0x8, P3 ;  /* 0x000000080300780c */ /* 0x000fe20001f04270 */
[----:B0-----:R-:W-:Y:S02]  /*ba70*/  @P5 IMAD.MOV.U32 R6, RZ, RZ, R8 ;  /* 0x000000ffff065224 */ /* 0x001fe400078e0008 */
[----:B------:R-:W-:-:S05]  /*ba80*/  @P5 IMAD.MOV.U32 R7, RZ, RZ, R9 ;  /* 0x000000ffff075224 */ /* 0x000fca00078e0009 */
[----:B------:R0:W-:Y:S01]  /*ba90*/  @P5 STG.E.U16 desc[UR44][R6.64+0x120], R32 ;  /* 0x0001202006005986 */ /* 0x0001e2000c10152c */
[----:B------:R-:W-:Y:S02]  /*baa0*/  ISETP.GT.AND P5, PT, R3, 0x8, P1 ;  /* 0x000000080300780c */ /* 0x000fe40000fa4270 */
[----:B------:R-:W-:-:S04]  /*bab0*/  ISETP.GT.AND P1, PT, R0, 0x99, PT ;  /* 0x000000990000780c */ /* 0x000fc80003f24270 */
[----:B------:R-:W-:Y:S01]  /*bac0*/  ISETP.GT.AND P3, PT, R3, RZ, P1 ;  /* 0x000000ff0300720c */ /* 0x000fe20000f64270 */
[----:B0-----:R-:W-:Y:S02]  /*bad0*/  @P4 IMAD.MOV.U32 R6, RZ, RZ, R8 ;  /* 0x000000ffff064224 */ /* 0x001fe400078e0008 */
[----:B------:R-:W-:-:S05]  /*bae0*/  @P4 IMAD.MOV.U32 R7, RZ, RZ, R9 ;  /* 0x000000ffff074224 */ /* 0x000fca00078e0009 */
[----:B------:R0:W-:Y:S01]  /*baf0*/  @P4 STG.E.U16 desc[UR44][R6.64+0x122], R33 ;  /* 0x0001222106004986 */ /* 0x0001e2000c10152c */
[----:B------:R-:W-:-:S03]  /*bb00*/  ISETP.GT.AND P4, PT, R0, 0x98, PT ;  /* 0x000000980000780c */ /* 0x000fc60003f84270 */
[----:B------:R-:W-:Y:S01]  /*bb10*/  @P0 STG.E.U16 desc[UR44][R4.64+0x120], R34 ;  /* 0x0001202204000986 */ /* 0x000fe2000c10152c */
[C---:B------:R-:W-:Y:S02]  /*bb20*/  ISETP.GT.AND P2, PT, R3.reuse, RZ, P4 ;  /* 0x000000ff0300720c */ /* 0x040fe40002744270 */
[C---:B------:R-:W-:Y:S01]  /*bb30*/  ISETP.GT.AND P4, PT, R3.reuse, 0x8, P4 ;  /* 0x000000080300780c */ /* 0x040fe20002784270 */
[----:B------:R-:W-:Y:S01]  /*bb40*/  @P5 STG.E.U16 desc[UR44][R4.64+0x122], R35 ;  /* 0x0001222304005986 */ /* 0x000fe2000c10152c */
[----:B------:R-:W-:Y:S02]  /*bb50*/  ISETP.GT.AND P5, PT, R3, 0x8, P1 ;  /* 0x000000080300780c */ /* 0x000fe40000fa4270 */
[C---:B------:R-:W-:Y:S02]  /*bb60*/  ISETP.GT.AND P0, PT, R0.reuse, 0xa1, PT ;  /* 0x000000a10000780c */ /* 0x040fe40003f04270 */
[----:B------:R-:W-:-:S05]  /*bb70*/  ISETP.GT.AND P1, PT, R0, 0xa9, PT ;  /* 0x000000a90000780c */ /* 0x000fca0003f24270 */
[----:B0-----:R-:W-:Y:S02]  /*bb80*/  @P2 IMAD.MOV.U32 R6, RZ, RZ, R8 ;  /* 0x000000ffff062224 */ /* 0x001fe400078e0008 */
[----:B------:R-:W-:-:S05]  /*bb90*/  @P2 IMAD.MOV.U32 R7, RZ, RZ, R9 ;  /* 0x000000ffff072224 */ /* 0x000fca00078e0009 */
[----:B------:R0:W-:Y:S01]  /*bba0*/  @P2 STG.E.U16 desc[UR44][R6.64+0x130], R36 ;  /* 0x0001302406002986 */ /* 0x0001e2000c10152c */
[----:B------:R-:W-:Y:S01]  /*bbb0*/  ISETP.GT.AND P2, PT, R0, 0xa8, PT ;  /* 0x000000a80000780c */ /* 0x000fe20003f44270 */
        /* <DEDUP_REMOVED lines=8> */
[C---:B------:R-:W-:Y:S02]  /*bc40*/  ISETP.GT.AND P5, PT, R3.reuse, RZ, P0 ;  /* 0x000000ff0300720c */ /* 0x040fe400007a4270 */
[----:B------:R-:W-:-:S07]  /*bc50*/  ISETP.GT.AND P0, PT, R3, 0x8, P0 ;  /* 0x000000080300780c */ /* 0x000fce0000704270 */
[----:B0-----:R-:W-:Y:S02]  /*bc60*/  @P4 IMAD.MOV.U32 R6, RZ, RZ, R8 ;  /* 0x000000ffff064224 */ /* 0x001fe400078e0008 */
[----:B------:R-:W-:Y:S02]  /*bc70*/  @P4 IMAD.MOV.U32 R7, RZ, RZ, R9 ;  /* 0x000000ffff074224 */ /* 0x000fe400078e0009 */
[----:B------:R-:W-:-:S03]  /*bc80*/  @P3 IMAD.MOV.U32 R2, RZ, RZ, R4 ;  /* 0x000000ffff023224 */ /* 0x000fc600078e0004 */
[----:B------:R0:W-:Y:S01]  /*bc90*/  @P4 STG.E.U16 desc[UR44][R6.64+0x140], R24 ;  /* 0x0001401806004986 */ /* 0x0001e2000c10152c */
[C---:B------:R-:W-:Y:S02]  /*bca0*/  ISETP.GT.AND P4, PT, R3.reuse, RZ, P1 ;  /* 0x000000ff0300720c */ /* 0x040fe40000f84270 */
[----:B------:R-:W-:Y:S01]  /*bcb0*/  ISETP.GT.AND P1, PT, R3, 0x8, P1 ;  /* 0x000000080300780c */ /* 0x000fe20000f24270 */
[----:B0-----:R-:W-:Y:S02]  /*bcc0*/  @P5 IMAD.MOV.U32 R6, RZ, RZ, R8 ;  /* 0x000000ffff065224 */ /* 0x001fe400078e0008 */
[----:B------:R-:W-:-:S05]  /*bcd0*/  @P5 IMAD.MOV.U32 R7, RZ, RZ, R9 ;  /* 0x000000ffff075224 */ /* 0x000fca00078e0009 */
[----:B------:R-:W-:Y:S01]  /*bce0*/  @P5 STG.E.U16 desc[UR44][R6.64+0x142], R25 ;  /* 0x0001421906005986 */ /* 0x000fe2000c10152c */
[C---:B------:R-:W-:Y:S02]  /*bcf0*/  ISETP.GT.AND P5, PT, R3.reuse, RZ, P2 ;  /* 0x000000ff0300720c */ /* 0x040fe400017a4270 */
[----:B------:R-:W-:Y:S01]  /*bd00*/  ISETP.GT.AND P2, PT, R3, 0x8, P2 ;  /* 0x000000080300780c */ /* 0x000fe20001744270 */
[----:B------:R-:W-:-:S05]  /*bd10*/  @P3 IMAD.MOV.U32 R3, RZ, RZ, R5 ;  /* 0x000000ffff033224 */ /* 0x000fca00078e0005 */
[----:B------:R0:W-:Y:S02]  /*bd20*/  @P3 STG.E.U16 desc[UR44][R2.64+0x140], R26 ;  /* 0x0001401a02003986 */ /* 0x0001e4000c10152c */
[----:B0-----:R-:W-:Y:S02]  /*bd30*/  @P0 IMAD.MOV.U32 R2, RZ, RZ, R4 ;  /* 0x000000ffff020224 */ /* 0x001fe400078e0004 */
[----:B------:R-:W-:-:S05]  /*bd40*/  @P0 IMAD.MOV.U32 R3, RZ, RZ, R5 ;  /* 0x000000ffff030224 */ /* 0x000fca00078e0005 */
[----:B------:R0:W-:Y:S02]  /*bd50*/  @P0 STG.E.U16 desc[UR44][R2.64+0x142], R27 ;  /* 0x0001421b02000986 */ /* 0x0001e4000c10152c */
[----:B0-----:R-:W-:Y:S02]  /*bd60*/  @P5 IMAD.MOV.U32 R2, RZ, RZ, R8 ;  /* 0x000000ffff025224 */ /* 0x001fe400078e0008 */
[----:B------:R-:W-:-:S05]  /*bd70*/  @P5 IMAD.MOV.U32 R3, RZ, RZ, R9 ;  /* 0x000000ffff035224 */ /* 0x000fca00078e0009 */
[----:B------:R0:W-:Y:S04]  /*bd80*/  @P5 STG.E.U16 desc[UR44][R2.64+0x150], R28 ;  /* 0x0001501c02005986 */ /* 0x0001e8000c10152c */
[----:B------:R1:W-:Y:S01]  /*bd90*/  @P4 STG.E.U16 desc[UR44][R8.64+0x152], R29 ;  /* 0x0001521d08004986 */ /* 0x0003e2000c10152c */
[----:B0-----:R-:W-:Y:S02]  /*bda0*/  @P2 IMAD.MOV.U32 R2, RZ, RZ, R4 ;  /* 0x000000ffff022224 */ /* 0x001fe400078e0004 */
[----:B------:R-:W-:-:S05]  /*bdb0*/  @P2 IMAD.MOV.U32 R3, RZ, RZ, R5 ;  /* 0x000000ffff032224 */ /* 0x000fca00078e0005 */
[----:B------:R1:W-:Y:S04]  /*bdc0*/  @P2 STG.E.U16 desc[UR44][R2.64+0x150], R30 ;  /* 0x0001501e02002986 */ /* 0x0003e8000c10152c */
[----:B------:R1:W-:Y:S02]  /*bdd0*/  @P1 STG.E.U16 desc[UR44][R4.64+0x152], R31 ;  /* 0x0001521f04001986 */ /* 0x0003e4000c10152c */
.L_x_210:
[----:B------:R-:W-:Y:S05]  /*bde0*/  BSYNC B0 ;  /* 0x0000000000007941 */ /* 0x000fea0003800000 */
.L_x_36:
[----:B-1----:R-:W4:Y:S01]  /*bdf0*/  LDL.64 R2, [R1] ;  /* 0x0000000001027983 */ /* 0x002f220000100a00 */
[----:B------:R-:W-:Y:S01]  /*be00*/  ULDC.64 UR4, c[0x0][0x650] ;  /* 0x0001940000047ab9 */ /* 0x000fe20000000a00 */
[----:B------:R1:W-:Y:S01]  /*be10*/  SYNCS.ARRIVE.TRANS64.A1T0 RZ, [R120+UR42], RZ ;  /* 0x000000ff78ff79a7 */ /* 0x0003e2000810002a */
[----:B0--3--:R-:W-:Y:S01]  /*be20*/  PRMT R0, RZ, 0x7610, R0 ;  /* 0x00007610ff007816 */ /* 0x009fe20000000000 */
[----:B-----5:R-:W-:Y:S02]  /*be30*/  IMAD.MOV.U32 R19, RZ, RZ, -0x1 ;  /* 0xffffffffff137424 */ /* 0x020fe400078e00ff */
[----:B------:R-:W-:Y:S01]  /*be40*/  IMAD.MOV.U32 R22, RZ, RZ, -0x1 ;  /* 0xffffffffff167424 */ /* 0x000fe200078e00ff */
[----:B----4-:R-:W-:-:S04]  /*be50*/  LEA R18, P0, R2, R18, 0x1 ;  /* 0x0000001202127211 */ /* 0x010fc800078008ff */
[----:B------:R-:W-:Y:S01]  /*be60*/  LEA.HI.X R17, R2, R17, R23, 0x1, P0 ;  /* 0x0000001102117211 */ /* 0x000fe200000f0c17 */
[----:B------:R-:W-:Y:S01]  /*be70*/  IMAD.MOV.U32 R2, RZ, RZ, -0x1 ;  /* 0xffffffffff027424 */ /* 0x000fe200078e00ff */
[----:B------:R-:W-:-:S04]  /*be80*/  ISETP.GE.U32.AND P0, PT, R18, UR4, PT ;  /* 0x0000000412007c0c */ /* 0x000fc8000bf06070 */
[----:B------:R-:W-:-:S13]  /*be90*/  ISETP.GE.U32.AND.EX P0, PT, R17, UR5, PT, P0 ;  /* 0x0000000511007c0c */ /* 0x000fda000bf06100 */
[----:B-1----:R-:W-:Y:S05]  /*bea0*/  @P0 BRA `(.L_x_211) ;  /* 0x0000000400700947 */ /* 0x002fea0003800000 */
[----:B------:R-:W0:Y:S01]  /*beb0*/  S2R R10, SR_CTAID.X ;  /* 0x00000000000a7919 */ /* 0x000e220000002500 */
[----:B------:R-:W1:Y:S01]  /*bec0*/  LDC.64 R8, c[0x0][0x628] ;  /* 0x00018a00ff087b82 */ /* 0x000e620000000a00 */
[----:B------:R-:W-:Y:S01]  /*bed0*/  ULDC UR4, c[0x0][0x150] ;  /* 0x0000540000047ab9 */ /* 0x000fe20000000800 */
[----:B------:R-:W-:Y:S01]  /*bee0*/  IMAD.MOV.U32 R6, RZ, RZ, R18 ;  /* 0x000000ffff067224 */ /* 0x000fe200078e0012 */
[----:B------:R-:W3:Y:S01]  /*bef0*/  S2R R20, SR_CTAID.Y ;  /* 0x0000000000147919 */ /* 0x000ee20000002600 */
[----:B------:R-:W-:-:S04]  /*bf00*/  IMAD.MOV.U32 R7, RZ, RZ, R17 ;  /* 0x000000ffff077224 */ /* 0x000fc800078e0011 */
[----:B------:R-:W4:Y:S08]  /*bf10*/  LDC R15, c[0x0][0x144] ;  /* 0x00005100ff0f7b82 */ /* 0x000f300000000800 */
[----:B------:R-:W2:Y:S08]  /*bf20*/  LDC R0, c[0x0][0x630] ;  /* 0x00018c00ff007b82 */ /* 0x000eb00000000800 */
[----:B------:R-:W2:Y:S01]  /*bf30*/  LDC.64 R12, c[0x0][0x620] ;  /* 0x00018800ff0c7b82 */ /* 0x000ea20000000a00 */
[----:B-1----:R-:W-:-:S04]  /*bf40*/  ISETP.NE.U32.AND P0, PT, R8, RZ, PT ;  /* 0x000000ff0800720c */ /* 0x002fc80003f05070 */
[----:B------:R-:W-:Y:S02]  /*bf50*/  ISETP.NE.AND.EX P0, PT, R9, RZ, PT, P0 ;  /* 0x000000ff0900720c */ /* 0x000fe40003f05300 */
[----:B0-----:R-:W-:-:S05]  /*bf60*/  I2FP.F32.U32 R2, R10 ;  /* 0x0000000a00027245 */ /* 0x001fca0000201000 */
[----:B------:R-:W-:-:S04]  /*bf70*/  FMUL R2, R2, UR4 ;  /* 0x0000000402027c20 */ /* 0x000fc80008400000 */
[----:B------:R0:W1:Y:S02]  /*bf80*/  F2I.U32.TRUNC.NTZ R14, R2 ;  /* 0x00000002000e7305 */ /* 0x000064000020f000 */
[----:B---34-:R-:W-:Y:S05]  /*bf90*/  @!P0 BRA `(.L_x_212) ;  /* 0x0000000000288947 */ /* 0x018fea0003800000 */
[----:B------:R-:W3:Y:S02]  /*bfa0*/  LDC R3, c[0x0][0x634] ;  /* 0x00018d00ff037b82 */ /* 0x000ee40000000800 */
[----:B---3--:R-:W-:-:S05]  /*bfb0*/  IADD3 R7, P0, R18, R3, RZ ;  /* 0x0000000312077210 */ /* 0x008fca0007f1e0ff */
[----:B------:R-:W-:-:S04]  /*bfc0*/  IMAD.X R11, RZ, RZ, R17, P0 ;  /* 0x000000ffff0b7224 */ /* 0x000fc800000e0611 */
[----:B0-----:R-:W-:-:S04]  /*bfd0*/  IMAD.WIDE.U32 R2, R11, R8, RZ ;  /* 0x000000080b027225 */ /* 0x001fc800078e00ff */
[----:B--2---:R-:W-:-:S04]  /*bfe0*/  IMAD.WIDE.U32 R4, P0, R7, R9, R2 ;  /* 0x0000000907047225 */ /* 0x004fc80007800002 */
[----:B------:R-:W-:-:S04]  /*bff0*/  IMAD.WIDE.U32 R2, R7, R8, RZ ;  /* 0x0000000807027225 */ /* 0x000fc800078e00ff */
[----:B------:R-:W-:Y:S01]  /*c000*/  IMAD.X R7, RZ, RZ, RZ, P0 ;  /* 0x000000ffff077224 */ /* 0x000fe200000e06ff */
[----:B------:R-:W-:Y:S01]  /*c010*/  IADD3 RZ, P0, R3, R4, RZ ;  /* 0x0000000403ff7210 */ /* 0x000fe20007f1e0ff */
[----:B------:R-:W-:-:S04]  /*c020*/  IMAD.MOV.U32 R6, RZ, RZ, R5 ;  /* 0x000000ffff067224 */ /* 0x000fc800078e0005 */
[----:B------:R-:W-:-:S08]  /*c030*/  IMAD.WIDE.U32.X R6, R11, R9, R6, P0 ;  /* 0x000000090b067225 */ /* 0x000fd000000e0406 */
.L_x_212:
[----:B------:R-:W3:Y:S01]  /*c040*/  LDC.64 R26, c[0x0][0x640] ;  /* 0x00019000ff1a7b82 */ /* 0x000ee20000000a00 */
[-C--:B--2---:R-:W-:Y:S01]  /*c050*/  SHF.R.U64 R11, R6, R0.reuse, R7 ;  /* 0x00000000060b7219 */ /* 0x084fe20000001207 */
[----:B------:R-:W-:Y:S01]  /*c060*/  IMAD.MOV.U32 R19, RZ, RZ, R17 ;  /* 0x000000ffff137224 */ /* 0x000fe200078e0011 */
[----:B------:R-:W-:Y:S01]  /*c070*/  SHF.R.U32.HI R0, RZ, R0, R7 ;  /* 0x00000000ff007219 */ /* 0x000fe20000011607 */
[----:B-1----:R-:W-:Y:S01]  /*c080*/  IMAD.MOV R14, RZ, RZ, -R14 ;  /* 0x000000ffff0e7224 */ /* 0x002fe200078e0a0e */
[----:B------:R-:W-:Y:S01]  /*c090*/  IADD3 R5, P0, RZ, -R11, RZ ;  /* 0x8000000bff057210 */ /* 0x000fe20007f1e0ff */
[----:B------:R-:W-:Y:S01]  /*c0a0*/  ULDC UR4, c[0x0][0x154] ;  /* 0x0000550000047ab9 */ /* 0x000fe20000000800 */
[----:B------:R-:W-:Y:S01]  /*c0b0*/  IMAD.MOV.U32 R7, RZ, RZ, 0x1 ;  /* 0x00000001ff077424 */ /* 0x000fe200078e00ff */
[----:B------:R-:W1:Y:S01]  /*c0c0*/  LDC R4, c[0x0][0x618] ;  /* 0x00018600ff047b82 */ /* 0x000e620000000800 */
[----:B------:R-:W-:Y:S02]  /*c0d0*/  IMAD R22, R15, R14, R10 ;  /* 0x0000000e0f167224 */ /* 0x000fe400078e020a */
[----:B------:R-:W-:-:S04]  /*c0e0*/  IMAD.X R3, RZ, RZ, ~R0, P0 ;  /* 0x000000ffff037224 */ /* 0x000fc800000e0e00 */
[-C--:B------:R-:W-:Y:S01]  /*c0f0*/  IMAD R0, R3, R12.reuse, RZ ;  /* 0x0000000c03007224 */ /* 0x080fe200078e02ff */
[----:B------:R-:W2:Y:S01]  /*c100*/  LDC R6, c[0x0][0x608] ;  /* 0x00018200ff067b82 */ /* 0x000ea20000000800 */
[----:B0-----:R-:W-:-:S04]  /*c110*/  IMAD.WIDE.U32 R2, R5, R12, R18 ;  /* 0x0000000c05027225 */ /* 0x001fc800078e0012 */
[----:B------:R-:W-:Y:S01]  /*c120*/  IMAD R5, R5, R13, R0 ;  /* 0x0000000d05057224 */ /* 0x000fe200078e0200 */
[----:B------:R-:W-:Y:S02]  /*c130*/  I2FP.F32.U32 R0, R20 ;  /* 0x0000001400007245 */ /* 0x000fe40000201000 */
[----:B------:R-:W0:Y:S01]  /*c140*/  LDC R24, c[0x0][0x658] ;  /* 0x00019600ff187b82 */ /* 0x000e220000000800 */
[----:B------:R-:W-:Y:S01]  /*c150*/  IMAD.IADD R3, R3, 0x1, R5 ;  /* 0x0000000103037824 */ /* 0x000fe200078e0205 */
[----:B---3--:R-:W-:Y:S01]  /*c160*/  ISETP.NE.U32.AND P0, PT, R26, RZ, PT ;  /* 0x000000ff1a00720c */ /* 0x008fe20003f05070 */
[----:B------:R-:W-:Y:S01]  /*c170*/  FMUL R0, R0, UR4 ;  /* 0x0000000400007c20 */ /* 0x000fe20008400000 */
[----:B------:R-:W-:Y:S02]  /*c180*/  IMAD.MOV.U32 R5, RZ, RZ, -0x1 ;  /* 0xffffffffff057424 */ /* 0x000fe400078e00ff */
[----:B------:R-:W-:Y:S01]  /*c190*/  ISETP.NE.AND.EX P0, PT, R27, RZ, PT, P0 ;  /* 0x000000ff1b00720c */ /* 0x000fe20003f05300 */
[----:B------:R3:W4:Y:S01]  /*c1a0*/  F2I.U32.TRUNC.NTZ R12, R0 ;  /* 0x00000000000c7305 */ /* 0x000722000020f000 */
[----:B------:R-:W3:Y:S01]  /*c1b0*/  LDC R15, c[0x0][0x148] ;  /* 0x00005200ff0f7b82 */ /* 0x000ee20000000800 */
[----:B-1----:R-:W-:-:S02]  /*c1c0*/  SHF.R.U64 R10, R2, R4, R3 ;  /* 0x00000004020a7219 */ /* 0x002fc40000001203 */
[----:B------:R-:W-:-:S05]  /*c1d0*/  SHF.R.U32.HI R3, RZ, R4, R3 ;  /* 0x00000004ff037219 */ /* 0x000fca0000011603 */
[----:B------:R-:W1:Y:S01]  /*c1e0*/  LDC R14, c[0x0][0x600] ;  /* 0x00018000ff0e7b82 */ /* 0x000e620000000800 */
[-CC-:B--2---:R-:W-:Y:S02]  /*c1f0*/  SHF.R.U64 R8, R10, R6.reuse, R3.reuse ;  /* 0x000000060a087219 */ /* 0x184fe40000001203 */
[----:B------:R-:W-:-:S05]  /*c200*/  SHF.R.U32.HI R3, RZ, R6, R3 ;  /* 0x00000006ff037219 */ /* 0x000fca0000011603 */
[----:B------:R-:W2:Y:S01]  /*c210*/  LDC R21, c[0x0][0x648] ;  /* 0x00019200ff157b82 */ /* 0x000ea20000000800 */
[-CC-:B0-----:R-:W-:Y:S02]  /*c220*/  SHF.R.U64 R13, R8, R24.reuse, R3.reuse ;  /* 0x00000018080d7219 */ /* 0x181fe40000001203 */
[-C--:B------:R-:W-:Y:S02]  /*c230*/  SHF.L.U32 R5, R5, R24.reuse, RZ ;  /* 0x0000001805057219 */ /* 0x080fe400000006ff */
[-C--:B------:R-:W-:Y:S01]  /*c240*/  SHF.R.U32.HI R3, RZ, R24.reuse, R3 ;  /* 0x00000018ff037219 */ /* 0x080fe20000011603 */
[----:B------:R-:W-:Y:S01]  /*c250*/  IMAD.MOV.U32 R2, RZ, RZ, R13 ;  /* 0x000000ffff027224 */ /* 0x000fe200078e000d */
[----:B------:R-:W-:Y:S01]  /*c260*/  SHF.L.U32 R24, R7, R24, RZ ;  /* 0x0000001807187219 */ /* 0x000fe200000006ff */
[----:B------:R-:W0:Y:S01]  /*c270*/  LDC R25, c[0x0][0x638] ;  /* 0x00018e00ff197b82 */ /* 0x000e220000000800 */
[----:B------:R-:W-:-:S07]  /*c280*/  LOP3.LUT R19, RZ, R5, RZ, 0x33, !PT ;  /* 0x00000005ff137212 */ /* 0x000fce00078e33ff */
[----:B------:R-:W0:Y:S01]  /*c290*/  LDC R28, c[0x0][0x610] ;  /* 0x00018400ff1c7b82 */ /* 0x000e220000000800 */
[----:B----4-:R-:W-:Y:S05]  /*c2a0*/  @!P0 BRA `(.L_x_213) ;  /* 0x0000000000288947 */ /* 0x010fea0003800000 */
[----:B---3--:R-:W3:Y:S02]  /*c2b0*/  LDC R0, c[0x0][0x64c] ;  /* 0x00019300ff007b82 */ /* 0x008ee40000000800 */
[----:B---3--:R-:W-:-:S05]  /*c2c0*/  IADD3 R7, P0, R13, R0, RZ ;  /* 0x000000000d077210 */ /* 0x008fca0007f1e0ff */
        /* <DEDUP_REMOVED lines=8> */
.L_x_213:
[----:B------:R-:W4:Y:S01]  /*c350*/  LDC R4, c[0x0][0x65c] ;  /* 0x00019700ff047b82 */ /* 0x000f220000000800 */
[----:B--23--:R-:W-:Y:S01]  /*c360*/  SHF.R.U64 R0, R2, R21, R3 ;  /* 0x0000001502007219 */ /* 0x00cfe20000001203 */
[----:B-1----:R-:W-:Y:S01]  /*c370*/  VIADD R3, R14, 0xffffffff ;  /* 0xffffffff0e037836 */ /* 0x002fe20000000000 */
[----:B------:R-:W-:Y:S01]  /*c380*/  LOP3.LUT R19, R8, R19, RZ, 0xc0, !PT ;  /* 0x0000001308137212 */ /* 0x000fe200078ec0ff */
[----:B------:R-:W-:Y:S02]  /*c390*/  IMAD.MOV R12, RZ, RZ, -R12 ;  /* 0x000000ffff0c7224 */ /* 0x000fe400078e0a0c */
[----:B------:R-:W-:Y:S01]  /*c3a0*/  IMAD.MOV R2, RZ, RZ, -R0 ;  /* 0x000000ffff027224 */ /* 0x000fe200078e0a00 */
[----:B------:R-:W-:Y:S01]  /*c3b0*/  LOP3.LUT R3, R10, R3, RZ, 0xc0, !PT ;  /* 0x000000030a037212 */ /* 0x000fe200078ec0ff */
[----:B------:R-:W-:Y:S02]  /*c3c0*/  IMAD R19, R24, R0, R19 ;  /* 0x0000000018137224 */ /* 0x000fe400078e0213 */
[----:B0-----:R-:W-:-:S04]  /*c3d0*/  IMAD R0, R2, R25, R13 ;  /* 0x0000001902007224 */ /* 0x001fc800078e020d */
[----:B------:R-:W-:Y:S01]  /*c3e0*/  IMAD R2, R0, R14, R3 ;  /* 0x0000000e00027224 */ /* 0x000fe200078e0203 */
[----:B----4-:R-:W-:Y:S01]  /*c3f0*/  ISETP.NE.AND P0, PT, R4, 0x1, PT ;  /* 0x000000010400780c */ /* 0x010fe20003f05270 */
[----:B------:R-:W-:-:S05]  /*c400*/  IMAD.MOV.U32 R4, RZ, RZ, 0x1 ;  /* 0x00000001ff047424 */ /* 0x000fca00078e00ff */
[----:B------:R-:W-:-:S07]  /*c410*/  PRMT R0, R4, 0x7610, R0 ;  /* 0x0000761004007816 */ /* 0x000fce0000000000 */
[----:B------:R-:W-:-:S04]  /*c420*/  @P0 IMAD R22, R15, R12, R20 ;  /* 0x0000000c0f160224 */ /* 0x000fc800078e0214 */
[----:B------:R-:W-:-:S05]  /*c430*/  IMAD R19, R19, R28, R22 ;  /* 0x0000001c13137224 */ /* 0x000fca00078e0216 */
[----:B------:R-:W-:Y:S02]  /*c440*/  SEL R22, R2, R19, !P0 ;  /* 0x0000001302167207 */ /* 0x000fe40004000000 */
[----:B------:R-:W-:Y:S01]  /*c450*/  SEL R19, R19, R2, !P0 ;  /* 0x0000000213137207 */ /* 0x000fe20004000000 */
[----:B------:R-:W-:-:S07]  /*c460*/  IMAD.MOV.U32 R2, RZ, RZ, R11 ;  /* 0x000000ffff027224 */ /* 0x000fce00078e000b */
.L_x_211:
[----:B------:R-:W-:Y:S02]  /*c470*/  LOP3.LUT P0, RZ, R0, 0xff, RZ, 0xc0, !PT ;  /* 0x000000ff00ff7812 */ /* 0x000fe4000780c0ff */
[----:B------:R-:W-:-:S11]  /*c480*/  LOP3.LUT R124, R124, 0x1, RZ, 0x3c, !PT ;  /* 0x000000017c7c7812 */ /* 0x000fd600078e3cff */
[----:B------:R-:W-:Y:S05]  /*c490*/  @P0 BRA `(.L_x_214) ;  /* 0xffffff5000740947 */ /* 0x000fea000383ffff */
[----:B------:R-:W-:Y:S05]  /*c4a0*/  EXIT ;  /* 0x000000000000794d */ /* 0x000fea0003800000 */
.L_x_17:
[----:B------:R-:W-:-:S08]  /*c4b0*/  ISETP.NE.AND P0, PT, R5, RZ, PT ;  /* 0x000000ff0500720c */ /* 0x000fd00003f05270 */
[----:B0-----:R-:W0:-:S00]  /*c4c0*/  USETMAXREG.DEALLOC.CTAPOOL 0x28 ;  /* 0x00000028000079c8 */ /* 0x001e0000080e0500 */
[----:B------:R-:W-:Y:S05]  /*c4d0*/  @P0 EXIT ;  /* 0x000000000000094d */ /* 0x000fea0003800000 */
[----:B0-----:R-:W-:Y:S01]  /*c4e0*/  LOP3.LUT P0, RZ, R8, 0xff, RZ, 0xc0, !PT ;  /* 0x000000ff08ff7812 */ /* 0x001fe2000780c0ff */
[----:B------:R-:W-:Y:S02]  /*c4f0*/  IMAD.MOV.U32 R0, RZ, RZ, 0x1 ;  /* 0x00000001ff007424 */ /* 0x000fe400078e00ff */
[----:B------:R-:W-:-:S10]  /*c500*/  IMAD.MOV.U32 R7, RZ, RZ, RZ ;  /* 0x000000ffff077224 */ /* 0x000fd400078e00ff */
[----:B------:R-:W-:Y:S05]  /*c510*/  @!P0 BRA `(.L_x_215) ;  /* 0x0000000c00648947 */ /* 0x000fea0003800000 */
[----:B------:R-:W0:Y:S01]  /*c520*/  S2R R9, SR_CgaCtaId ;  /* 0x0000000000097919 */ /* 0x000e220000008800 */
[----:B------:R-:W-:Y:S01]  /*c530*/  LOP3.LUT P0, RZ, R4, 0x1f, RZ, 0xc0, !PT ;  /* 0x0000001f04ff7812 */ /* 0x000fe2000780c0ff */
[----:B------:R-:W-:Y:S01]  /*c540*/  ULDC UR5, c[0x0][0x658] ;  /* 0x0001960000057ab9 */ /* 0x000fe20000000800 */
[----:B------:R-:W-:Y:S01]  /*c550*/  UMOV UR6, 0xffffffff ;  /* 0xffffffff00067882 */ /* 0x000fe20000000000 */
[----:B------:R-:W-:Y:S01]  /*c560*/  BSSY B0, `(.L_x_215) ;  /* 0x00000d4000007945 */ /* 0x000fe20003800000 */
[----:B------:R-:W-:Y:S01]  /*c570*/  USHF.L.U32 UR6, UR6, UR5, URZ ;  /* 0x0000000506067299 */ /* 0x000fe2000800063f */
[C---:B------:R-:W-:Y:S01]  /*c580*/  ISETP.NE.AND P2, PT, R3.reuse, RZ, PT ;  /* 0x000000ff0300720c */ /* 0x040fe20003f45270 */
[----:B------:R-:W-:Y:S01]  /*c590*/  IMAD.MOV.U32 R8, RZ, RZ, 0x1 ;  /* 0x00000001ff087424 */ /* 0x000fe200078e00ff */
[----:B------:R-:W-:Y:S01]  /*c5a0*/  ISETP.NE.OR P0, PT, R3, RZ, !P0 ;  /* 0x000000ff0300720c */ /* 0x000fe20004705670 */
[----:B------:R-:W-:Y:S01]  /*c5b0*/  IMAD.MOV.U32 R0, RZ, RZ, 0x1 ;  /* 0x00000001ff007424 */ /* 0x000fe200078e00ff */
[----:B------:R-:W-:Y:S01]  /*c5c0*/  LOP3.LUT R6, R16, 0x2, RZ, 0xfc, !PT ;  /* 0x0000000210067812 */ /* 0x000fe200078efcff */
[----:B------:R-:W-:Y:S01]  /*c5d0*/  IMAD.MOV.U32 R7, RZ, RZ, RZ ;  /* 0x000000ffff077224 */ /* 0x000fe200078e00ff */
[----:B------:R-:W-:Y:S01]  /*c5e0*/  ULDC UR4, c[0x0][0x600] ;  /* 0x0001800000047ab9 */ /* 0x000fe20000000800 */
[----:B------:R-:W-:Y:S01]  /*c5f0*/  UMOV UR7, 0x1 ;  /* 0x0000000100077882 */ /* 0x000fe20000000000 */
[----:B------:R-:W-:-:S02]  /*c600*/  UIADD3 UR21, UR38, 0x1, URZ ;  /* 0x0000000126157890 */ /* 0x000fc4000fffe03f */
[----:B------:R-:W-:Y:S02]  /*c610*/  UIADD3 UR4, UR4, -0x1, URZ ;  /* 0xffffffff04047890 */ /* 0x000fe4000fffe03f */
[----:B------:R-:W-:Y:S02]  /*c620*/  USHF.L.U32 UR5, UR7, UR5, URZ ;  /* 0x0000000507057299 */ /* 0x000fe4000800063f */
[----:B------:R-:W-:Y:S01]  /*c630*/  ULOP3.LUT UR13, URZ, UR6, URZ, 0x33, !UPT ;  /* 0x000000063f0d7292 */ /* 0x000fe2000f8e333f */
[----:B------:R-:W-:Y:S01]  /*c640*/  ULDC.64 UR22, c[0x0][0x198] ;  /* 0x0000660000167ab9 */ /* 0x000fe20000000a00 */
[----:B0-----:R-:W-:-:S10]  /*c650*/  LOP3.LUT R9, R9, 0x1, RZ, 0xc0, !PT ;  /* 0x0000000109097812 */ /* 0x001fd400078ec0ff */
.L_x_227:
[----:B------:R-:W-:-:S03]  /*c660*/  UMOV UR6, 0xffffffff ;  /* 0xffffffff00067882 */ /* 0x000fc60000000000 */
[----:B------:R-:W-:Y:S05]  /*c670*/  BRA.DIV UR6, `(.L_x_216) ;  /* 0x0000000e06fc7947 */ /* 0x000fea000b800000 */
[----:B------:R-:W-:-:S13]  /*c680*/  ELECT P6, URZ, PT ;  /* 0x00000000003f782f */ /* 0x000fda00038c0000 */
.L_x_239:
[----:B------:R-:W0:Y:S01]  /*c690*/  LDC R3, c[0x0][0x28c] ;  /* 0x0000a300ff037b82 */ /* 0x000e220000000800 */
[----:B------:R-:W-:Y:S01]  /*c6a0*/  BSSY B1, `(.L_x_217) ;  /* 0x0000047000017945 */ /* 0x000fe20003800000 */
[----:B0-----:R-:W-:-:S13]  /*c6b0*/  ISETP.LT.OR P6, PT, R3, 0x1, !P6 ;  /* 0x000000010300780c */ /* 0x001fda00077c1670 */
[----:B------:R-:W-:Y:S05]  /*c6c0*/  @P6 BRA `(.L_x_218) ;  /* 0x0000000400106947 */ /* 0x000fea0003800000 */
[----:B------:R-:W-:Y:S02]  /*c6d0*/  IMAD R22, R22, 0x2, R9 ;  /* 0x0000000216167824 */ /* 0x000fe400078e0209 */
[----:B------:R-:W-:Y:S02]  /*c6e0*/  IMAD.SHL.U32 R19, R19, 0x40, RZ ;  /* 0x0000004013137824 */ /* 0x000fe400078e00ff */
[----:B------:R-:W-:Y:S02]  /*c6f0*/  IMAD.MOV.U32 R13, RZ, RZ, RZ ;  /* 0x000000ffff0d7224 */ /* 0x000fe400078e00ff */
[----:B------:R-:W-:Y:S02]  /*c700*/  IMAD.U32 R14, RZ, RZ, UR21 ;  /* 0x00000015ff0e7e24 */ /* 0x000fe4000f8e00ff */
[----:B------:R-:W-:Y:S02]  /*c710*/  IMAD.MOV.U32 R3, RZ, RZ, R0 ;  /* 0x000000ffff037224 */ /* 0x000fe400078e0000 */
[----:B------:R-:W-:-:S02]  /*c720*/  IMAD.MOV.U32 R4, RZ, RZ, R7 ;  /* 0x000000ffff047224 */ /* 0x000fc400078e0007 */
[----:B------:R-:W-:-:S07]  /*c730*/  IMAD R22, R22, 0x58, RZ ;  /* 0x0000005816167824 */ /* 0x000fce00078e02ff */
.L_x_222:
[----:B------:R-:W0:Y:S01]  /*c740*/  S2R R10, SR_CgaCtaId ;  /* 0x00000000000a7919 */ /* 0x000e220000008800 */
[----:B------:R-:W-:-:S04]  /*c750*/  MOV R5, 0x400 ;  /* 0x0000040000057802 */ /* 0x000fc80000000f00 */
[----:B0-----:R-:W-:Y:S02]  /*c760*/  LEA R11, R10, R5, 0x18 ;  /* 0x000000050a0b7211 */ /* 0x001fe400078ec0ff */
[----:B------:R-:W-:Y:S01]  /*c770*/  SHF.L.U32 R5, R3, 0x1f, RZ ;  /* 0x0000001f03057819 */ /* 0x000fe200000006ff */
[----:B------:R-:W0:Y:S02]  /*c780*/  @!P2 LDC R10, c[0x0][0x500] ;  /* 0x00014000ff0aab82 */ /* 0x000e240000000800 */
[----:B------:R-:W-:-:S04]  /*c790*/  IMAD R12, R4, 0x8, R11 ;  /* 0x00000008040c7824 */ /* 0x000fc800078e020b */
[----:B------:R-:W1:Y:S02]  /*c7a0*/  SYNCS.PHASECHK.TRANS64.TRYWAIT P1, [R12+URZ+0x18], R5 ;  /* 0x000018050c0075a7 */ /* 0x000e64000802017f */
[----:B-1----:R-:W-:Y:S05]  /*c7b0*/  @!P1 BRA `(.L_x_219) ;  /* 0x0000000c00cc9947 */ /* 0x002fea0003800000 */
.L_x_240:
[----:B-1----:R-:W-:Y:S01]  /*c7c0*/  PRMT R5, R6, 0x9910, RZ ;  /* 0x0000991006057816 */ /* 0x002fe200000000ff */
[----:B0-----:R0:W-:Y:S03]  /*c7d0*/  @!P2 SYNCS.ARRIVE.TRANS64 RZ, [R12+URZ], R10 ;  /* 0x0000000a0cffa9a7 */ /* 0x0011e6000800003f */
[----:B------:R-:W-:-:S13]  /*c7e0*/  ISETP.NE.AND P1, PT, R5, 0x2, PT ;  /* 0x000000020500780c */ /* 0x000fda0003f25270 */
[----:B0-----:R-:W-:Y:S05]  /*c7f0*/  @P1 BRA `(.L_x_220) ;  /* 0x0000000000041947 */ /* 0x001fea0003800000 */
[----:B------:R-:W-:Y:S01]  /*c800*/  BPT.TRAP 0x1 ;  /* 0x000000040000795c */ /* 0x000fe20000300000 */
.L_x_220:
[----:B------:R-:W-:Y:S05]  /*c810*/  @P0 BRA `(.L_x_221) ;  /* 0x0000000000040947 */ /* 0x000fea0003800000 */
[----:B------:R-:W-:Y:S01]  /*c820*/  BPT.TRAP 0x1 ;  /* 0x000000040000795c */ /* 0x000fe20000300000 */
.L_x_221:
[C---:B------:R-:W-:Y:S01]  /*c830*/  IMAD R5, R4.reuse, 0x4, R9 ;  /* 0x0000000404057824 */ /* 0x040fe200078e0209 */
[----:B------:R-:W-:Y:S01]  /*c840*/  R2UR UR34, R13 ;  /* 0x000000000d2272ca */ /* 0x000fe200000e0000 */
[--C-:B------:R-:W-:Y:S01]  /*c850*/  IMAD R10, R4, 0x4000, R11.reuse ;  /* 0x00004000040a7824 */ /* 0x100fe200078e020b */
[----:B------:R-:W-:Y:S01]  /*c860*/  R2UR UR33, R12 ;  /* 0x000000000c2172ca */ /* 0x000fe200000e0000 */
[----:B------:R-:W-:Y:S01]  /*c870*/  IMAD R5, R5, 0x1600, RZ ;  /* 0x0000160005057824 */ /* 0x000fe200078e02ff */
[----:B------:R-:W-:Y:S01]  /*c880*/  R2UR UR36, R2 ;  /* 0x00000000022472ca */ /* 0x000fe200000e0000 */
[----:B------:R-:W-:Y:S01]  /*c890*/  VIADD R14, R14, 0xffffffff ;  /* 0xffffffff0e0e7836 */ /* 0x000fe20000000000 */
[----:B------:R-:W-:Y:S01]  /*c8a0*/  R2UR UR24, R10 ;  /* 0x000000000a1872ca */ /* 0x000fe200000e0000 */
[----:B------:R-:W-:Y:S01]  /*c8b0*/  IMAD R5, R5, 0x2, R11 ;  /* 0x0000000205057824 */ /* 0x000fe200078e020b */
[----:B------:R-:W-:Y:S01]  /*c8c0*/  R2UR UR35, R19 ;  /* 0x00000000132372ca */ /* 0x000fe200000e0000 */
[----:B------:R-:W-:Y:S01]  /*c8d0*/  UIADD3 UR6, UP0, UR22, 0xf0, URZ ;  /* 0x000000f016067890 */ /* 0x000fe2000ff1e03f */
[----:B------:R-:W-:Y:S01]  /*c8e0*/  R2UR UR19, R22 ;  /* 0x00000000161372ca */ /* 0x000fe200000e0000 */
[----:B------:R-:W-:Y:S01]  /*c8f0*/  UIADD3 UR30, UP1, UR22, 0x1f0, URZ ;  /* 0x000001f0161e7890 */ /* 0x000fe2000ff3e03f */
[----:B------:R-:W-:Y:S01]  /*c900*/  R2UR UR8, R5 ;  /* 0x00000000050872ca */ /* 0x000fe200000e0000 */
[----:B------:R-:W-:Y:S01]  /*c910*/  UIADD3.X UR7, URZ, UR23, URZ, UP0, !UPT ;  /* 0x000000173f077290 */ /* 0x000fe200087fe43f */
[----:B------:R-:W-:Y:S01]  /*c920*/  ISETP.GT.AND P3, PT, R14, 0x1, PT ;  /* 0x000000010e00780c */ /* 0x000fe20003f64270 */
[----:B------:R-:W-:Y:S01]  /*c930*/  UIADD3 UR26, UR34, 0x40, URZ ;  /* 0x00000040221a7890 */ /* 0x000fe2000fffe03f */
[----:B------:R-:W-:Y:S01]  /*c940*/  VIADD R4, R4, 0x1 ;  /* 0x0000000104047836 */ /* 0x000fe20000000000 */
[----:B------:R-:W-:Y:S01]  /*c950*/  UIADD3.X UR31, URZ, UR23, URZ, UP1, !UPT ;  /* 0x000000173f1f7290 */ /* 0x000fe20008ffe43f */
[----:B------:R-:W-:Y:S01]  /*c960*/  VIADD R13, R13, 0x80 ;  /* 0x000000800d0d7836 */ /* 0x000fe20000000000 */
[----:B------:R-:W-:-:S02]  /*c970*/  UIADD3 UR32, UR24, 0x100, URZ ;  /* 0x0000010018207890 */ /* 0x000fc4000fffe03f */
[----:B------:R-:W-:Y:S01]  /*c980*/  UIADD3 UR24, UR24, 0x2100, URZ ;  /* 0x0000210018187890 */ /* 0x000fe2000fffe03f */
[----:B------:R-:W-:Y:S01]  /*c990*/  ISETP.NE.AND P1, PT, R4, 0x3, PT ;  /* 0x000000030400780c */ /* 0x000fe20003f25270 */
[----:B------:R-:W-:Y:S01]  /*c9a0*/  UMOV UR14, 0x0 ;  /* 0x00000000000e7882 */ /* 0x000fe20000000000 */
[----:B------:R-:W-:Y:S01]  /*c9b0*/  UMOV UR15, 0x10000000 ;  /* 0x10000000000f7882 */ /* 0x000fe20000000000 */
[----:B------:R-:W-:Y:S01]  /*c9c0*/  UIADD3 UR16, UR8, 0xc100, URZ ;  /* 0x0000c10008107890 */ /* 0x000fe2000fffe03f */
[----:B------:R-:W-:Y:S01]  /*c9d0*/  SEL R10, RZ, 0x1, P1 ;  /* 0x00000001ff0a7807 */ /* 0x000fe20000800000 */
[----:B------:R-:W-:Y:S01]  /*c9e0*/  UIADD3 UR8, UR8, 0x11900, URZ ;  /* 0x0001190008087890 */ /* 0x000fe2000fffe03f */
[----:B------:R0:W-:Y:S01]  /*c9f0*/  UTMALDG.3D [UR32], [UR6], desc[UR14] ;  /* 0x00000e20060075b4 */ /* 0x0001e20008011000 */
[----:B------:R-:W-:Y:S01]  /*ca00*/  UMOV UR25, UR33 ;  /* 0x0000002100197c82 */ /* 0x000fe20008000000 */
[----:B------:R-:W-:Y:S01]  /*ca10*/  UMOV UR28, UR36 ;  /* 0x00000024001c7c82 */ /* 0x000fe20008000000 */
[----:B------:R-:W-:Y:S01]  /*ca20*/  UMOV UR27, UR35 ;  /* 0x00000023001b7c82 */ /* 0x000fe20008000000 */
[----:B------:R-:W-:Y:S01]  /*ca30*/  UMOV UR29, 0x30000 ;  /* 0x00030000001d7882 */ /* 0x000fe20000000000 */
[----:B------:R-:W-:Y:S01]  /*ca40*/  UMOV UR17, UR33 ;  /* 0x0000002100117c82 */ /* 0x000fe20008000000 */
[----:B------:R-:W-:Y:S01]  /*ca50*/  UMOV UR18, UR34 ;  /* 0x0000002200127c82 */ /* 0x000fe20008000000 */
[----:B------:R-:W-:Y:S01]  /*ca60*/  UMOV UR20, UR36 ;  /* 0x0000002400147c82 */ /* 0x000fe20008000000 */
[----:B------:R-:W-:Y:S01]  /*ca70*/  UMOV UR9, UR33 ;  /* 0x0000002100097c82 */ /* 0x000fe20008000000 */
[----:B------:R-:W-:Y:S01]  /*ca80*/  UMOV UR11, UR19 ;  /* 0x00000013000b7c82 */ /* 0x000fe20008000000 */
[----:B------:R-:W-:Y:S01]  /*ca90*/  UMOV UR12, UR36 ;  /* 0x00000024000c7c82 */ /* 0x000fe20008000000 */
[----:B------:R0:W-:Y:S01]  /*caa0*/  UTMALDG.3D [UR24], [UR6], desc[UR14] ;  /* 0x00000e18060075b4 */ /* 0x0001e20008011000 */
[----:B------:R-:W-:Y:S01]  /*cab0*/  UMOV UR10, UR26 ;  /* 0x0000001a000a7c82 */ /* 0x000fe20008000000 */
[----:B------:R-:W-:-:S02]  /*cac0*/  LOP3.LUT R3, R3, R10, RZ, 0x3c, !PT ;  /* 0x0000000a03037212 */ /* 0x000fc400078e3cff */
[----:B------:R-:W-:Y:S01]  /*cad0*/  SEL R4, R4, RZ, P1 ;  /* 0x000000ff04047207 */ /* 0x000fe20000800000 */
[----:B------:R0:W-:Y:S01]  /*cae0*/  UTMALDG.3D.MULTICAST [UR16], [UR30], UR29, desc[UR14] ;  /* 0x00000e101e0073b4 */ /* 0x0001e2000801181d */
[----:B------:R0:W-:Y:S02]  /*caf0*/  UTMALDG.3D.MULTICAST [UR8], [UR30], UR29, desc[UR14] ;  /* 0x00000e081e0073b4 */ /* 0x0001e4000801181d */
[----:B0-----:R-:W-:Y:S05]  /*cb00*/  @P3 BRA `(.L_x_222) ;  /* 0xfffffffc000c3947 */ /* 0x001fea000383ffff */
.L_x_218:
[----:B------:R-:W-:Y:S05]  /*cb10*/  BSYNC B1 ;  /* 0x0000000000017941 */ /* 0x000fea0003800000 */
.L_x_217:
[----:B------:R-:W2:Y:S01]  /*cb20*/  LDL.64 R10, [R1] ;  /* 0x00000000010a7983 */ /* 0x000ea20000100a00 */
[----:B------:R-:W-:Y:S01]  /*cb30*/  LOP3.LUT P4, RZ, R8, 0xff, RZ, 0xc0, !PT ;  /* 0x000000ff08ff7812 */ /* 0x000fe2000788c0ff */
[----:B------:R-:W-:Y:S01]  /*cb40*/  VIADD R4, R7, UR38 ;  /* 0x0000002607047c36 */ /* 0x000fe20008000000 */
[----:B------:R-:W-:Y:S01]  /*cb50*/  ULDC.64 UR6, c[0x0][0x650] ;  /* 0x0001940000067ab9 */ /* 0x000fe20000000a00 */
[----:B------:R-:W-:Y:S01]  /*cb60*/  IMAD.U32 R7, RZ, RZ, UR38 ;  /* 0x00000026ff077e24 */ /* 0x000fe2000f8e00ff */
[----:B------:R-:W-:Y:S01]  /*cb70*/  UISETP.GE.U32.AND UP0, UPT, UR38, 0x3, UPT ;  /* 0x000000032600788c */ /* 0x000fe2000bf06070 */
[----:B------:R-:W-:Y:S01]  /*cb80*/  BSSY B1, `(.L_x_223) ;  /* 0x000006f000017945 */ /* 0x000fe20003800000 */
[----:B------:R-:W-:Y:S01]  /*cb90*/  ISETP.GT.U32.AND P1, PT, R4, 0x2, PT ;  /* 0x000000020400780c */ /* 0x000fe20003f24070 */
[----:B------:R-:W-:Y:S01]  /*cba0*/  IMAD.MOV.U32 R19, RZ, RZ, -0x1 ;  /* 0xffffffffff137424 */ /* 0x000fe200078e00ff */
[----:B------:R-:W-:Y:S01]  /*cbb0*/  PRMT R8, RZ, 0x7610, R8 ;  /* 0x00007610ff087816 */ /* 0x000fe20000000008 */
[----:B------:R-:W-:Y:S01]  /*cbc0*/  IMAD.MOV.U32 R22, RZ, RZ, -0x1 ;  /* 0xffffffffff167424 */ /* 0x000fe200078e00ff */
[----:B------:R-:W-:-:S02]  /*cbd0*/  ISETP.LT.U32.AND P1, PT, R7, 0x3, P1 ;  /* 0x000000030700780c */ /* 0x000fc40000f21070 */
[----:B------:R-:W-:Y:S01]  /*cbe0*/  PLOP3.LUT P3, PT, PT, PT, UP0, 0x80, 0x0 ;  /* 0x000000000000781c */ /* 0x000fe20003f6f008 */
[----:B------:R-:W0:Y:S01]  /*cbf0*/  @P4 S2R R3, SR_CgaCtaId ;  /* 0x0000000000034919 */ /* 0x000e220000008800 */
[----:B------:R-:W-:-:S04]  /*cc00*/  @P4 MOV R2, 0x400 ;  /* 0x0000040000024802 */ /* 0x000fc80000000f00 */
[----:B0-----:R-:W-:Y:S01]  /*cc10*/  @P4 LEA R5, R3, R2, 0x18 ;  /* 0x0000000203054211 */ /* 0x001fe200078ec0ff */
[----:B------:R-:W-:-:S03]  /*cc20*/  IMAD.WIDE.U32 R2, R4, -0x55555555, RZ ;  /* 0xaaaaaaab04027825 */ /* 0x000fc600078e00ff */
[----:B------:R0:W-:Y:S01]  /*cc30*/  @P4 SYNCS.ARRIVE.TRANS64.A1T0 RZ, [R5+URZ+0x68], RZ ;  /* 0x000068ff05ff49a7 */ /* 0x0001e2000810003f */
[----:B------:R-:W-:Y:S01]  /*cc40*/  IMAD.MOV.U32 R2, RZ, RZ, -0x1 ;  /* 0xffffffffff027424 */ /* 0x000fe200078e00ff */
[----:B0-----:R-:W-:Y:S02]  /*cc50*/  SHF.R.U32.HI R5, RZ, 0x1, R3 ;  /* 0x00000001ff057819 */ /* 0x001fe40000011603 */
[----:B------:R-:W-:-:S03]  /*cc60*/  SEL R3, RZ, 0x1, !P1 ;  /* 0x00000001ff037807 */ /* 0x000fc60004800000 */
[----:B------:R-:W-:Y:S01]  /*cc70*/  IMAD R7, R5, -0x3, R4 ;  /* 0xfffffffd05077824 */ /* 0x000fe200078e0204 */
[----:B------:R-:W-:Y:S02]  /*cc80*/  LOP3.LUT R0, R0, R3, RZ, 0x3c, !PT ;  /* 0x0000000300007212 */ /* 0x000fe400078e3cff */
[----:B------:R-:W-:Y:S02]  /*cc90*/  PRMT R3, RZ, 0x7610, R3 ;  /* 0x00007610ff037816 */ /* 0x000fe40000000003 */
[----:B------:R-:W-:Y:S02]  /*cca0*/  @P3 LOP3.LUT R0, R0, 0x1, R5, 0x78, !PT ;  /* 0x0000000100003812 */ /* 0x000fe400078e7805 */
[----:B--2---:R-:W-:-:S04]  /*ccb0*/  IADD3 R18, P4, R18, R10, RZ ;  /* 0x0000000a12127210 */ /* 0x004fc80007f9e0ff */
[----:B------:R-:W-:Y:S01]  /*ccc0*/  ISETP.GE.U32.AND P1, PT, R18, UR6, PT ;  /* 0x0000000612007c0c */ /* 0x000fe2000bf26070 */
[----:B------:R-:W-:-:S05]  /*ccd0*/  IMAD.X R17, R17, 0x1, R23, P4 ;  /* 0x0000000111117824 */ /* 0x000fca00020e0617 */
[----:B------:R-:W-:-:S13]  /*cce0*/  ISETP.GE.U32.AND.EX P1, PT, R17, UR7, PT, P1 ;  /* 0x0000000711007c0c */ /* 0x000fda000bf26110 */
[----:B------:R-:W-:Y:S05]  /*ccf0*/  @P1 BRA `(.L_x_224) ;  /* 0x00000004005c1947 */ /* 0x000fea0003800000 */
[----:B------:R-:W0:Y:S01]  /*cd00*/  S2R R12, SR_CTAID.X ;  /* 0x00000000000c7919 */ /* 0x000e220000002500 */
[----:B------:R-:W-:Y:S01]  /*cd10*/  ULDC.64 UR6, c[0x0][0x628] ;  /* 0x00018a0000067ab9 */ /* 0x000fe20000000a00 */
[----:B------:R-:W1:Y:S01]  /*cd20*/  LDC R13, c[0x0][0x144] ;  /* 0x00005100ff0d7b82 */ /* 0x000e620000000800 */
[----:B------:R-:W-:Y:S01]  /*cd30*/  ISETP.NE.U32.AND P1, PT, RZ, UR6, PT ;  /* 0x00000006ff007c0c */ /* 0x000fe2000bf25070 */
[----:B------:R-:W2:Y:S01]  /*cd40*/  S2R R10, SR_CTAID.Y ;  /* 0x00000000000a7919 */ /* 0x000ea20000002600 */
[----:B------:R-:W-:Y:S01]  /*cd50*/  ULDC UR9, c[0x0][0x630] ;  /* 0x00018c0000097ab9 */ /* 0x000fe20000000800 */
[----:B------:R-:W-:Y:S01]  /*cd60*/  ULDC UR10, c[0x0][0x150] ;  /* 0x00005400000a7ab9 */ /* 0x000fe20000000800 */
[----:B------:R-:W-:Y:S01]  /*cd70*/  ISETP.NE.AND.EX P1, PT, RZ, UR7, PT, P1 ;  /* 0x00000007ff007c0c */ /* 0x000fe2000bf25310 */
[----:B------:R-:W-:Y:S02]  /*cd80*/  IMAD.MOV.U32 R2, RZ, RZ, R18 ;  /* 0x000000ffff027224 */ /* 0x000fe400078e0012 */
[----:B------:R-:W-:Y:S01]  /*cd90*/  IMAD.MOV.U32 R3, RZ, RZ, R17 ;  /* 0x000000ffff037224 */ /* 0x000fe200078e0011 */
[----:B0-----:R-:W-:-:S09]  /*cda0*/  I2FP.F32.U32 R14, R12 ;  /* 0x0000000c000e7245 */ /* 0x001fd20000201000 */
[----:B------:R-:W-:Y:S05]  /*cdb0*/  @!P1 BRA `(.L_x_225) ;  /* 0x0000000000289947 */ /* 0x000fea0003800000 */
[----:B------:R-:W-:Y:S02]  /*cdc0*/  ULDC UR8, c[0x0][0x634] ;  /* 0x00018d0000087ab9 */ /* 0x000fe40000000800 */
[----:B------:R-:W-:-:S05]  /*cdd0*/  IADD3 R3, P1, R18, UR8, RZ ;  /* 0x0000000812037c10 */ /* 0x000fca000ff3e0ff */
[----:B------:R-:W-:-:S04]  /*cde0*/  IMAD.X R11, RZ, RZ, R17, P1 ;  /* 0x000000ffff0b7224 */ /* 0x000fc800008e0611 */
[----:B------:R-:W-:-:S04]  /*cdf0*/  IMAD.WIDE.U32 R4, R11, UR6, RZ ;  /* 0x000000060b047c25 */ /* 0x000fc8000f8e00ff */
[----:B------:R-:W-:-:S04]  /*ce00*/  IMAD.WIDE.U32 R4, P1, R3, UR7, R4 ;  /* 0x0000000703047c25 */ /* 0x000fc8000f820004 */
[----:B------:R-:W-:-:S04]  /*ce10*/  IMAD.WIDE.U32 R2, R3, UR6, RZ ;  /* 0x0000000603027c25 */ /* 0x000fc8000f8e00ff */
[----:B------:R-:W-:Y:S01]  /*ce20*/  IMAD.MOV.U32 R2, RZ, RZ, R5 ;  /* 0x000000ffff027224 */ /* 0x000fe200078e0005 */
[----:B------:R-:W-:Y:S01]  /*ce30*/  IADD3 RZ, P3, R3, R4, RZ ;  /* 0x0000000403ff7210 */ /* 0x000fe20007f7e0ff */
[----:B------:R-:W-:-:S04]  /*ce40*/  IMAD.X R3, RZ, RZ, RZ, P1 ;  /* 0x000000ffff037224 */ /* 0x000fc800008e06ff */
[----:B------:R-:W-:-:S08]  /*ce50*/  IMAD.WIDE.U32.X R2, R11, UR7, R2, P3 ;  /* 0x000000070b027c25 */ /* 0x000fd000098e0402 */
.L_x_225:
[----:B------:R-:W-:Y:S01]  /*ce60*/  FMUL R14, R14, UR10 ;  /* 0x0000000a0e0e7c20 */ /* 0x000fe20008400000 */
[--C-:B------:R-:W-:Y:S01]  /*ce70*/  SHF.R.U64 R11, R2, UR9, R3.reuse ;  /* 0x00000009020b7c19 */ /* 0x100fe20008001203 */
[----:B------:R-:W-:Y:S01]  /*ce80*/  ULDC.64 UR6, c[0x0][0x620] ;  /* 0x0001880000067ab9 */ /* 0x000fe20000000a00 */
[----:B------:R-:W-:Y:S01]  /*ce90*/  SHF.R.U32.HI R2, RZ, UR9, R3 ;  /* 0x00000009ff027c19 */ /* 0x000fe20008011603 */
[----:B------:R-:W-:Y:S01]  /*cea0*/  IMAD.MOV.U32 R3, RZ, RZ, R17 ;  /* 0x000000ffff037224 */ /* 0x000fe200078e0011 */
[----:B------:R-:W-:Y:S01]  /*ceb0*/  IADD3 R15, P1, RZ, -R11, RZ ;  /* 0x8000000bff0f7210 */ /* 0x000fe20007f3e0ff */
[----:B------:R-:W0:Y:S01]  /*cec0*/  F2I.U32.TRUNC.NTZ R14, R14 ;  /* 0x0000000e000e7305 */ /* 0x000e22000020f000 */
[----:B------:R-:W-:-:S03]  /*ced0*/  ULDC.64 UR8, c[0x0][0x640] ;  /* 0x0001900000087ab9 */ /* 0x000fc60000000a00 */
[----:B------:R-:W-:Y:S01]  /*cee0*/  IMAD.X R2, RZ, RZ, ~R2, P1 ;  /* 0x000000ffff027224 */ /* 0x000fe200008e0e02 */
[----:B------:R-:W-:-:S03]  /*cef0*/  ISETP.NE.U32.AND P1, PT, RZ, UR8, PT ;  /* 0x00000008ff007c0c */ /* 0x000fc6000bf25070 */
[----:B------:R-:W-:Y:S01]  /*cf00*/  IMAD R2, R2, UR6, RZ ;  /* 0x0000000602027c24 */ /* 0x000fe2000f8e02ff */
[----:B------:R-:W-:-:S03]  /*cf10*/  ISETP.NE.AND.EX P1, PT, RZ, UR9, PT, P1 ;  /* 0x00000009ff007c0c */ /* 0x000fc6000bf25310 */
[C---:B------:R-:W-:Y:S01]  /*cf20*/  IMAD R5, R15.reuse, UR7, R2 ;  /* 0x000000070f057c24 */ /* 0x040fe2000f8e0202 */
[----:B------:R-:W-:Y:S01]  /*cf30*/  ULDC UR7, c[0x0][0x154] ;  /* 0x0000550000077ab9 */ /* 0x000fe20000000800 */
[----:B------:R-:W-:Y:S02]  /*cf40*/  IMAD.MOV.U32 R2, RZ, RZ, R18 ;  /* 0x000000ffff027224 */ /* 0x000fe400078e0012 */
[----:B0-----:R-:W-:Y:S02]  /*cf50*/  IMAD.MOV R4, RZ, RZ, -R14 ;  /* 0x000000ffff047224 */ /* 0x001fe400078e0a0e */
[----:B------:R-:W-:Y:S01]  /*cf60*/  IMAD.WIDE.U32 R2, R15, UR6, R2 ;  /* 0x000000060f027c25 */ /* 0x000fe2000f8e0002 */
[----:B------:R-:W-:-:S03]  /*cf70*/  ULDC UR6, c[0x0][0x618] ;  /* 0x0001860000067ab9 */ /* 0x000fc60000000800 */
[----:B-1----:R-:W-:Y:S01]  /*cf80*/  IMAD R12, R13, R4, R12 ;  /* 0x000000040d0c7224 */ /* 0x002fe200078e020c */
[----:B--2---:R-:W-:Y:S01]  /*cf90*/  I2FP.F32.U32 R4, R10 ;  /* 0x0000000a00047245 */ /* 0x004fe20000201000 */
[----:B------:R-:W0:Y:S01]  /*cfa0*/  LDC R13, c[0x0][0x148] ;  /* 0x00005200ff0d7b82 */ /* 0x000e220000000800 */
[----:B------:R-:W-:-:S03]  /*cfb0*/  IMAD.IADD R3, R3, 0x1, R5 ;  /* 0x0000000103037824 */ /* 0x000fc600078e0205 */
[----:B------:R-:W-:Y:S02]  /*cfc0*/  FMUL R4, R4, UR7 ;  /* 0x0000000704047c20 */ /* 0x000fe40008400000 */
[--C-:B------:R-:W-:Y:S02]  /*cfd0*/  SHF.R.U64 R14, R2, UR6, R3.reuse ;  /* 0x00000006020e7c19 */ /* 0x100fe40008001203 */
[----:B------:R-:W-:Y:S01]  /*cfe0*/  SHF.R.U32.HI R3, RZ, UR6, R3 ;  /* 0x00000006ff037c19 */ /* 0x000fe20008011603 */
[----:B------:R1:W2:Y:S01]  /*cff0*/  F2I.U32.TRUNC.NTZ R20, R4 ;  /* 0x0000000400147305 */ /* 0x0002a2000020f000 */
[----:B------:R-:W-:Y:S02]  /*d000*/  ULDC UR6, c[0x0][0x608] ;  /* 0x0001820000067ab9 */ /* 0x000fe40000000800 */
[--C-:B------:R-:W-:Y:S02]  /*d010*/  SHF.R.U64 R19, R14, UR6, R3.reuse ;  /* 0x000000060e137c19 */ /* 0x100fe40008001203 */
[----:B------:R-:W-:Y:S01]  /*d020*/  SHF.R.U32.HI R2, RZ, UR6, R3 ;  /* 0x00000006ff027c19 */ /* 0x000fe20008011603 */
[----:B------:R-:W-:-:S03]  /*d030*/  ULDC UR6, c[0x0][0x658] ;  /* 0x0001960000067ab9 */ /* 0x000fc60000000800 */
[--C-:B------:R-:W-:Y:S02]  /*d040*/  SHF.R.U64 R15, R19, UR6, R2.reuse ;  /* 0x00000006130f7c19 */ /* 0x100fe40008001202 */
[----:B------:R-:W-:-:S03]  /*d050*/  SHF.R.U32.HI R21, RZ, UR6, R2 ;  /* 0x00000006ff157c19 */ /* 0x000fc60008011602 */
[----:B------:R-:W-:Y:S02]  /*d060*/  IMAD.MOV.U32 R2, RZ, RZ, R15 ;  /* 0x000000ffff027224 */ /* 0x000fe400078e000f */
[----:B------:R-:W-:Y:S01]  /*d070*/  IMAD.MOV.U32 R3, RZ, RZ, R21 ;  /* 0x000000ffff037224 */ /* 0x000fe200078e0015 */
[----:B-12---:R-:W-:Y:S06]  /*d080*/  @!P1 BRA `(.L_x_226) ;  /* 0x0000000000289947 */ /* 0x006fec0003800000 */
        /* <DEDUP_REMOVED lines=10> */
.L_x_226:
[----:B------:R-:W1:Y:S01]  /*d130*/  LDC R4, c[0x0][0x65c] ;  /* 0x00019700ff047b82 */ /* 0x000e620000000800 */
[----:B------:R-:W-:Y:S01]  /*d140*/  ULDC UR6, c[0x0][0x648] ;  /* 0x0001920000067ab9 */ /* 0x000fe20000000800 */
[----:B------:R-:W-:Y:S01]  /*d150*/  LOP3.LUT R19, R19, UR13, RZ, 0xc0, !PT ;  /* 0x0000000d13137c12 */ /* 0x000fe2000f8ec0ff */
[----:B------:R-:W-:Y:S01]  /*d160*/  IMAD.MOV R20, RZ, RZ, -R20 ;  /* 0x000000ffff147224 */ /* 0x000fe200078e0a14 */
[----:B------:R-:W-:Y:S01]  /*d170*/  SHF.R.U64 R2, R2, UR6, R3 ;  /* 0x0000000602027c19 */ /* 0x000fe20008001203 */
[----:B------:R-:W-:Y:S01]  /*d180*/  ULDC UR6, c[0x0][0x638] ;  /* 0x00018e0000067ab9 */ /* 0x000fe20000000800 */
[----:B------:R-:W-:Y:S01]  /*d190*/  LOP3.LUT R14, R14, UR4, RZ, 0xc0, !PT ;  /* 0x000000040e0e7c12 */ /* 0x000fe2000f8ec0ff */
[----:B------:R-:W-:Y:S01]  /*d1a0*/  ULDC UR7, c[0x0][0x610] ;  /* 0x0001840000077ab9 */ /* 0x000fe20000000800 */
[----:B------:R-:W-:Y:S02]  /*d1b0*/  IMAD.MOV.U32 R3, RZ, RZ, 0x1 ;  /* 0x00000001ff037424 */ /* 0x000fe400078e00ff */
[----:B------:R-:W-:Y:S01]  /*d1c0*/  IMAD R19, R2, UR5, R19 ;  /* 0x0000000502137c24 */ /* 0x000fe2000f8e0213 */
[----:B-1----:R-:W-:Y:S01]  /*d1d0*/  ISETP.NE.AND P1, PT, R4, 0x1, PT ;  /* 0x000000010400780c */ /* 0x002fe20003f25270 */
[----:B------:R-:W-:-:S02]  /*d1e0*/  IMAD.MOV R4, RZ, RZ, -R2 ;  /* 0x000000ffff047224 */ /* 0x000fc400078e0a02 */
[----:B------:R-:W-:Y:S02]  /*d1f0*/  IMAD.MOV.U32 R2, RZ, RZ, R11 ;  /* 0x000000ffff027224 */ /* 0x000fe400078e000b */
[----:B------:R-:W-:Y:S01]  /*d200*/  IMAD R15, R4, UR6, R15 ;  /* 0x00000006040f7c24 */ /* 0x000fe2000f8e020f */
[----:B------:R-:W-:-:S03]  /*d210*/  ULDC UR6, c[0x0][0x600] ;  /* 0x0001800000067ab9 */ /* 0x000fc60000000800 */
[----:B------:R-:W-:-:S04]  /*d220*/  IMAD R15, R15, UR6, R14 ;  /* 0x000000060f0f7c24 */ /* 0x000fc8000f8e020e */
[----:B0-----:R-:W-:-:S04]  /*d230*/  @P1 IMAD R12, R13, R20, R10 ;  /* 0x000000140d0c1224 */ /* 0x001fc800078e020a */
[----:B------:R-:W-:-:S05]  /*d240*/  IMAD R12, R19, UR7, R12 ;  /* 0x00000007130c7c24 */ /* 0x000fca000f8e020c */
[----:B------:R-:W-:Y:S02]  /*d250*/  SEL R22, R15, R12, !P1 ;  /* 0x0000000c0f167207 */ /* 0x000fe40004800000 */
[----:B------:R-:W-:-:S07]  /*d260*/  SEL R19, R12, R15, !P1 ;  /* 0x0000000f0c137207 */ /* 0x000fce0004800000 */
.L_x_224:
[----:B------:R-:W-:Y:S05]  /*d270*/  BSYNC B1 ;  /* 0x0000000000017941 */ /* 0x000fea0003800000 */
.L_x_223:
[----:B------:R-:W-:-:S13]  /*d280*/  LOP3.LUT P1, RZ, R3, 0xff, RZ, 0xc0, !PT ;  /* 0x000000ff03ff7812 */ /* 0x000fda000782c0ff */
[----:B------:R-:W-:Y:S05]  /*d290*/  @P1 BRA `(.L_x_227) ;  /* 0xfffffff000f01947 */ /* 0x000fea000383ffff */
[----:B------:R-:W-:Y:S05]  /*d2a0*/  BSYNC B0 ;  /* 0x0000000000007941 */ /* 0x000fea0003800000 */
.L_x_215:
[----:B------:R-:W-:-:S03]  /*d2b0*/  UMOV UR6, 0xffffffff ;  /* 0xffffffff00067882 */ /* 0x000fc60000000000 */
[----:B------:R-:W-:Y:S05]  /*d2c0*/  BRA.DIV UR6, `(.L_x_228) ;  /* 0x00000006061c7947 */ /* 0x000fea000b800000 */
[----:B------:R-:W-:-:S13]  /*d2d0*/  ELECT P6, URZ, PT ;  /* 0x00000000003f782f */ /* 0x000fda00038c0000 */
.L_x_243:
[----:B------:R-:W-:Y:S04]  /*d2e0*/  BSSY B0, `(.L_x_229) ;  /* 0x0000022000007945 */ /* 0x000fe80003800000 */
[----:B------:R-:W-:Y:S05]  /*d2f0*/  @!P6 BRA `(.L_x_230) ;  /* 0x000000000080e947 */ /* 0x000fea0003800000 */
[----:B------:R-:W-:-:S04]  /*d300*/  LOP3.LUT R16, R16, 0x2, RZ, 0xfc, !PT ;  /* 0x0000000210107812 */ /* 0x000fc800078efcff */
[----:B------:R-:W-:-:S13]  /*d310*/  ISETP.NE.AND P0, PT, R16, 0x3, PT ;  /* 0x000000031000780c */ /* 0x000fda0003f05270 */
[----:B------:R-:W-:Y:S05]  /*d320*/  @!P0 BRA `(.L_x_231) ;  /* 0x0000000000048947 */ /* 0x000fea0003800000 */
[----:B------:R-:W-:Y:S01]  /*d330*/  BPT.TRAP 0x1 ;  /* 0x000000040000795c */ /* 0x000fe20000300000 */
.L_x_231:
[----:B------:R-:W0:Y:S01]  /*d340*/  S2R R3, SR_CgaCtaId ;  /* 0x0000000000037919 */ /* 0x000e220000008800 */
[----:B------:R-:W-:Y:S02]  /*d350*/  MOV R2, 0x400 ;  /* 0x0000040000027802 */ /* 0x000fe40000000f00 */
[----:B------:R-:W-:Y:S02]  /*d360*/  SHF.L.U32 R4, R0, 0x1f, RZ ;  /* 0x0000001f00047819 */ /* 0x000fe400000006ff */
[----:B0-----:R-:W-:-:S05]  /*d370*/  LEA R2, R3, R2, 0x18 ;  /* 0x0000000203027211 */ /* 0x001fca00078ec0ff */
[----:B------:R-:W-:-:S04]  /*d380*/  VIADD R2, R2, 0x18 ;  /* 0x0000001802027836 */ /* 0x000fc80000000000 */
[C---:B------:R-:W-:Y:S02]  /*d390*/  IMAD R9, R7.reuse, 0x8, R2 ;  /* 0x0000000807097824 */ /* 0x040fe400078e0202 */
[----:B------:R-:W-:Y:S02]  /*d3a0*/  VIADD R7, R7, 0x1 ;  /* 0x0000000107077836 */ /* 0x000fe40000000000 */
[----:B------:R-:W0:Y:S03]  /*d3b0*/  SYNCS.PHASECHK.TRANS64.TRYWAIT P0, [R9+URZ], R4 ;  /* 0x00000004090075a7 */ /* 0x000e26000800017f */
[----:B------:R-:W-:-:S04]  /*d3c0*/  ISETP.NE.AND P1, PT, R7, 0x3, PT ;  /* 0x000000030700780c */ /* 0x000fc80003f25270 */
[----:B------:R-:W-:Y:S02]  /*d3d0*/  SEL R3, RZ, 0x1, P1 ;  /* 0x00000001ff037807 */ /* 0x000fe40000800000 */
[----:B------:R-:W-:Y:S02]  /*d3e0*/  SEL R7, R7, RZ, P1 ;  /* 0x000000ff07077207 */ /* 0x000fe40000800000 */
[----:B------:R-:W-:-:S03]  /*d3f0*/  LOP3.LUT R11, R0, R3, RZ, 0x3c, !PT ;  /* 0x00000003000b7212 */ /* 0x000fc600078e3cff */
[----:B------:R-:W-:Y:S01]  /*d400*/  IMAD R6, R7, 0x8, R2 ;  /* 0x0000000807067824 */ /* 0x000fe200078e0202 */
[----:B------:R-:W-:Y:S01]  /*d410*/  SHF.L.U32 R5, R11, 0x1f, RZ ;  /* 0x0000001f0b057819 */ /* 0x000fe200000006ff */
[----:B0-----:R-:W-:Y:S06]  /*d420*/  @!P0 BRA `(.L_x_232) ;  /* 0x0000000000e48947 */ /* 0x001fec0003800000 */
.L_x_244:
[----:B------:R-:W1:Y:S01]  /*d430*/  SYNCS.PHASECHK.TRANS64.TRYWAIT P0, [R6+URZ], R5 ;  /* 0x00000005060075a7 */ /* 0x000e62000800017f */
[----:B------:R-:W-:-:S05]  /*d440*/  VIADD R0, R7, 0x1 ;  /* 0x0000000107007836 */ /* 0x000fca0000000000 */
[----:B------:R-:W-:-:S04]  /*d450*/  ISETP.NE.AND P1, PT, R0, 0x3, PT ;  /* 0x000000030000780c */ /* 0x000fc80003f25270 */
[----:B0-----:R-:W-:Y:S02]  /*d460*/  SEL R4, RZ, 0x1, P1 ;  /* 0x00000001ff047807 */ /* 0x001fe40000800000 */
[----:B------:R-:W-:Y:S02]  /*d470*/  SEL R3, R0, RZ, P1 ;  /* 0x000000ff00037207 */ /* 0x000fe40000800000 */
[----:B------:R-:W-:Y:S01]  /*d480*/  LOP3.LUT R0, R11, R4, RZ, 0x3c, !PT ;  /* 0x000000040b007212 */ /* 0x000fe200078e3cff */
[----:B-1----:R-:W-:Y:S06]  /*d490*/  @!P0 BRA `(.L_x_233) ;  /* 0x0000000000dc8947 */ /* 0x002fec0003800000 */
.L_x_245:
[----:B------:R-:W-:Y:S01]  /*d4a0*/  IMAD R3, R3, 0x8, R2 ;  /* 0x0000000803037824 */ /* 0x000fe200078e0202 */
[----:B------:R-:W-:-:S07]  /*d4b0*/  SHF.L.U32 R0, R0, 0x1f, RZ ;  /* 0x0000001f00007819 */ /* 0x000fce00000006ff */
.L_x_234:
[----:B-1----:R1:W2:Y:S02]  /*d4c0*/  SYNCS.PHASECHK.TRANS64.TRYWAIT P0, [R3+URZ], R0 ;  /* 0x00000000030075a7 */ /* 0x0022a4000800017f */
[----:B--2---:R-:W-:Y:S05]  /*d4d0*/  @!P0 NANOSLEEP.SYNCS 0x989680 ;  /* 0x009896800000895d */ /* 0x004fea0003900000 */
[----:B------:R-:W2:Y:S02]  /*d4e0*/  @!P0 SYNCS.PHASECHK.TRANS64 P0, [R3+URZ], R0 ;  /* 0x00000000030085a7 */ /* 0x000ea4000800007f */
[----:B--2---:R-:W-:Y:S05]  /*d4f0*/  @!P0 BRA `(.L_x_234) ;  /* 0xfffffffc00f08947 */ /* 0x004fea000383ffff */
.L_x_230:
[----:B------:R-:W-:Y:S05]  /*d500*/  BSYNC B0 ;  /* 0x0000000000007941 */ /* 0x000fea0003800000 */
.L_x_229:
[----:B------:R-:W-:Y:S05]  /*d510*/  EXIT ;  /* 0x000000000000794d */ /* 0x000fea0003800000 */
.L_x_19:
[----:B-1----:R1:W2:Y:S02]  /*d520*/  SYNCS.PHASECHK.TRANS64.TRYWAIT P0, [R121+URZ], R0 ;  /* 0x00000000790075a7 */ /* 0x0022a4000800017f */
[----:B--2---:R-:W-:Y:S05]  /*d530*/  @!P0 NANOSLEEP.SYNCS 0x989680 ;  /* 0x009896800000895d */ /* 0x004fea0003900000 */
[----:B------:R-:W2:Y:S02]  /*d540*/  @!P0 SYNCS.PHASECHK.TRANS64 P0, [R121+URZ], R0 ;  /* 0x00000000790085a7 */ /* 0x000ea4000800007f */
[----:B--2---:R-:W-:Y:S05]  /*d550*/  @!P0 BRA `(.L_x_19) ;  /* 0xfffffffc00f08947 */ /* 0x004fea000383ffff */
[----:B------:R-:W-:Y:S05]  /*d560*/  BRA `(.L_x_235) ;  /* 0xffffff4000547947 */ /* 0x000fea000383ffff */
.L_x_24:
[----:B--2---:R2:W3:Y:S02]  /*d570*/  SYNCS.PHASECHK.TRANS64.TRYWAIT P1, [R3+URZ], R0 ;  /* 0x00000000030075a7 */ /* 0x0044e4000802017f */
[----:B---3--:R-:W-:Y:S05]  /*d580*/  @!P1 NANOSLEEP.SYNCS 0x989680 ;  /* 0x009896800000995d */ /* 0x008fea0003900000 */
[----:B------:R-:W3:Y:S02]  /*d590*/  @!P1 SYNCS.PHASECHK.TRANS64 P1, [R3+URZ], R0 ;  /* 0x00000000030095a7 */ /* 0x000ee4000802007f */
[----:B---3--:R-:W-:Y:S05]  /*d5a0*/  @!P1 BRA `(.L_x_24) ;  /* 0xfffffffc00f09947 */ /* 0x008fea000383ffff */
[----:B------:R-:W-:Y:S05]  /*d5b0*/  BRA `(.L_x_23) ;  /* 0xffffff4000c07947 */ /* 0x000fea000383ffff */
.L_x_29:
[----:B--2---:R-:W-:-:S04]  /*d5c0*/  IMAD.U32 R5, RZ, RZ, UR4 ;  /* 0x00000004ff057e24 */ /* 0x004fc8000f8e00ff */
[----:B------:R2:W3:Y:S03]  /*d5d0*/  SYNCS.PHASECHK.TRANS64.TRYWAIT P1, [R5+URZ], R4 ;  /* 0x00000004050075a7 */ /* 0x0004e6000802017f */
[----:B---3--:R-:W-:Y:S05]  /*d5e0*/  @!P1 NANOSLEEP.SYNCS 0x989680 ;  /* 0x009896800000995d */ /* 0x008fea0003900000 */
[----:B------:R-:W3:Y:S02]  /*d5f0*/  @!P1 SYNCS.PHASECHK.TRANS64 P1, [R5+URZ], R4 ;  /* 0x00000004050095a7 */ /* 0x000ee4000802007f */
[----:B---3--:R-:W-:Y:S05]  /*d600*/  @!P1 BRA `(.L_x_29) ;  /* 0xfffffffc00ec9947 */ /* 0x008fea000383ffff */
[----:B------:R-:W-:Y:S05]  /*d610*/  BRA `(.L_x_28) ;  /* 0xffffff6400807947 */ /* 0x000fea000383ffff */
.L_x_35:
[----:B-1----:R1:W2:Y:S02]  /*d620*/  SYNCS.PHASECHK.TRANS64.TRYWAIT P0, [R121+URZ+0x10], R0 ;  /* 0x00001000790075a7 */ /* 0x0022a4000800017f */
[----:B--2---:R-:W-:Y:S05]  /*d630*/  @!P0 NANOSLEEP.SYNCS 0x989680 ;  /* 0x009896800000895d */ /* 0x004fea0003900000 */
[----:B------:R-:W2:Y:S02]  /*d640*/  @!P0 SYNCS.PHASECHK.TRANS64 P0, [R121+URZ+0x10], R0 ;  /* 0x00001000790085a7 */ /* 0x000ea4000800007f */
[----:B--2---:R-:W-:Y:S05]  /*d650*/  @!P0 BRA `(.L_x_35) ;  /* 0xfffffffc00f08947 */ /* 0x004fea000383ffff */
[----:B------:R-:W-:Y:S05]  /*d660*/  BRA `(.L_x_236) ;  /* 0xffffff8800bc7947 */ /* 0x000fea000383ffff */
.L_x_216:
[----:B------:R-:W-:Y:S01]  /*d670*/  BSSY B1, `(.L_x_237) ;  /* 0x0000006000017945 */ /* 0x000fe20003800000 */
[----:B------:R-:W-:-:S07]  /*d680*/  IMAD.MOV.U32 R15, RZ, RZ, -0x1 ;  /* 0xffffffffff0f7424 */ /* 0x000fce00078e00ff */
[----:B-----5:R-:W-:Y:S05]  /*d690*/  WARPSYNC.COLLECTIVE R15, `(.L_x_238) ;  /* 0x000000000f0c7348 */ /* 0x020fea0003c00000 */
[----:B------:R-:W-:Y:S02]  /*d6a0*/  ELECT P6, UR62, PT ;  /* 0x00000000003e782f */ /* 0x000fe400038c0000 */
[----:B------:R-:W-:Y:S01]  /*d6b0*/  MOV R14, UR62 ;  /* 0x0000003e000e7c02 */ /* 0x000fe20008000f00 */
[----:B-----5:R-:W-:Y:S10]  /*d6c0*/  ENDCOLLECTIVE ;  /* 0x000000000000791b */ /* 0x020ff40003800000 */
.L_x_238:
[----:B------:R-:W-:Y:S05]  /*d6d0*/  BSYNC B1 ;  /* 0x0000000000017941 */ /* 0x000fea0003800000 */
.L_x_237:
[----:B------:R-:W-:Y:S05]  /*d6e0*/  BRA `(.L_x_239) ;  /* 0xffffffec00e87947 */ /* 0x000fea000383ffff */
.L_x_219:
[----:B-1----:R1:W2:Y:S02]  /*d6f0*/  SYNCS.PHASECHK.TRANS64.TRYWAIT P1, [R12+URZ+0x18], R5 ;  /* 0x000018050c0075a7 */ /* 0x0022a4000802017f */
[----:B--2---:R-:W-:Y:S05]  /*d700*/  @!P1 NANOSLEEP.SYNCS 0x989680 ;  /* 0x009896800000995d */ /* 0x004fea0003900000 */
[----:B------:R-:W2:Y:S02]  /*d710*/  @!P1 SYNCS.PHASECHK.TRANS64 P1, [R12+URZ+0x18], R5 ;  /* 0x000018050c0095a7 */ /* 0x000ea4000802007f */
[----:B--2---:R-:W-:Y:S05]  /*d720*/  @!P1 BRA `(.L_x_219) ;  /* 0xfffffffc00f09947 */ /* 0x004fea000383ffff */
[----:B------:R-:W-:Y:S05]  /*d730*/  BRA `(.L_x_240) ;  /* 0xfffffff000207947 */ /* 0x000fea000383ffff */
.L_x_228:
[----:B------:R-:W-:Y:S01]  /*d740*/  BSSY B0, `(.L_x_241) ;  /* 0x0000006000007945 */ /* 0x000fe20003800000 */
[----:B------:R-:W-:-:S07]  /*d750*/  IMAD.MOV.U32 R15, RZ, RZ, -0x1 ;  /* 0xffffffffff0f7424 */ /* 0x000fce00078e00ff */
[----:B-----5:R-:W-:Y:S05]  /*d760*/  WARPSYNC.COLLECTIVE R15, `(.L_x_242) ;  /* 0x000000000f0c7348 */ /* 0x020fea0003c00000 */
[----:B------:R-:W-:Y:S02]  /*d770*/  ELECT P6, UR62, PT ;  /* 0x00000000003e782f */ /* 0x000fe400038c0000 */
[----:B------:R-:W-:Y:S01]  /*d780*/  MOV R14, UR62 ;  /* 0x0000003e000e7c02 */ /* 0x000fe20008000f00 */
[----:B-----5:R-:W-:Y:S10]  /*d790*/  ENDCOLLECTIVE ;  /* 0x000000000000791b */ /* 0x020ff40003800000 */
.L_x_242:
[----:B------:R-:W-:Y:S05]  /*d7a0*/  BSYNC B0 ;  /* 0x0000000000007941 */ /* 0x000fea0003800000 */
.L_x_241:
[----:B------:R-:W-:Y:S05]  /*d7b0*/  BRA `(.L_x_243) ;  /* 0xfffffff800c87947 */ /* 0x000fea000383ffff */
.L_x_232:
[----:B0-----:R0:W1:Y:S02]  /*d7c0*/  SYNCS.PHASECHK.TRANS64.TRYWAIT P0, [R9+URZ], R4 ;  /* 0x00000004090075a7 */ /* 0x001064000800017f */
[----:B-1----:R-:W-:Y:S05]  /*d7d0*/  @!P0 NANOSLEEP.SYNCS 0x989680 ;  /* 0x009896800000895d */ /* 0x002fea0003900000 */
[----:B------:R-:W1:Y:S02]  /*d7e0*/  @!P0 SYNCS.PHASECHK.TRANS64 P0, [R9+URZ], R4 ;  /* 0x00000004090085a7 */ /* 0x000e64000800007f */
[----:B-1----:R-:W-:Y:S05]  /*d7f0*/  @!P0 BRA `(.L_x_232) ;  /* 0xfffffffc00f08947 */ /* 0x002fea000383ffff */
[----:B------:R-:W-:Y:S05]  /*d800*/  BRA `(.L_x_244) ;  /* 0xfffffffc00087947 */ /* 0x000fea000383ffff */
.L_x_233:
[----:B0-----:R0:W1:Y:S02]  /*d810*/  SYNCS.PHASECHK.TRANS64.TRYWAIT P0, [R6+URZ], R5 ;  /* 0x00000005060075a7 */ /* 0x001064000800017f */
[----:B-1----:R-:W-:Y:S05]  /*d820*/  @!P0 NANOSLEEP.SYNCS 0x989680 ;  /* 0x009896800000895d */ /* 0x002fea0003900000 */
[----:B------:R-:W1:Y:S02]  /*d830*/  @!P0 SYNCS.PHASECHK.TRANS64 P0, [R6+URZ], R5 ;  /* 0x00000005060085a7 */ /* 0x000e64000800007f */
[----:B-1----:R-:W-:Y:S05]  /*d840*/  @!P0 BRA `(.L_x_233) ;  /* 0xfffffffc00f08947 */ /* 0x002fea000383ffff */
[----:B------:R-:W-:Y:S05]  /*d850*/  BRA `(.L_x_245) ;  /* 0xfffffffc00107947 */ /* 0x000fea000383ffff */
.L_x_246:
[----:B------:R-:W-:-:S00]  /*d860*/  BRA `(.L_x_246) ;  /* 0xfffffffc00fc7947 */ /* 0x000fc0000383ffff */
[----:B------:R-:W-:-:S00]  /*d870*/  NOP ;  /* 0x0000000000007918 */ /* 0x000fc00000000000 */
        /* <DEDUP_REMOVED lines=8> */
.L_x_247:


//--------------------- .nv.global.init           --------------------------
	.section	.nv.global.init,"aw",@progbits
.nv.global.init:
	.type		$str$22,@object
	.size		$str$22,($str$23 - $str$22)
$str$22:
        /*0000*/ 	.byte	0x6b, 0x5f, 0x74, 0x69, 0x6c, 0x65, 0x5f, 0x63, 0x6f, 0x75, 0x6e, 0x74, 0x20, 0x3e, 0x3d, 0x20
        /*0010*/ 	.byte	0x31, 0x00
	.type		$str$23,@object
	.size		$str$23,(__unnamed_1 - $str$23)
$str$23:
        /*0012*/ 	.byte	0x2f, 0x74, 0x6d, 0x70, 0x2f, 0x63, 0x75, 0x74, 0x6c, 0x61, 0x73, 0x73, 0x5f, 0x73, 0x77, 0x65
        /*0022*/ 	.byte	0x65, 0x70, 0x5f, 0x73, 0x72, 0x63, 0x2f, 0x69, 0x6e, 0x63, 0x6c, 0x75, 0x64, 0x65, 0x2f, 0x63
        /*0032*/ 	.byte	0x75, 0x74, 0x6c, 0x61, 0x73, 0x73, 0x2f, 0x67, 0x65, 0x6d, 0x6d, 0x2f, 0x63, 0x6f, 0x6c, 0x6c
        /*0042*/ 	.byte	0x65, 0x63, 0x74, 0x69, 0x76, 0x65, 0x2f, 0x73, 0x6d, 0x39, 0x30, 0x5f, 0x6d, 0x6d, 0x61, 0x5f
        /*0052*/ 	.byte	0x74, 0x6d, 0x61, 0x5f, 0x67, 0x6d, 0x6d, 0x61, 0x5f, 0x73, 0x73, 0x5f, 0x77, 0x61, 0x72, 0x70
        /*0062*/ 	.byte	0x73, 0x70, 0x65, 0x63, 0x69, 0x61, 0x6c, 0x69, 0x7a, 0x65, 0x64, 0x2e, 0x68, 0x70, 0x70, 0x00
	.type		__unnamed_1,@object
	.size		__unnamed_1,(.L_0 - __unnamed_1)
__unnamed_1:
        /*0072*/ 	.byte	0x76, 0x6f, 0x69, 0x64, 0x20, 0x63, 0x75, 0x74, 0x6c, 0x61, 0x73, 0x73, 0x3a, 0x3a, 0x67, 0x65
        /* <DEDUP_REMOVED lines=180> */
        /*0bc2*/ 	.byte	0x3a, 0x69, 0x64, 0x65, 0x6e, 0x74, 0x69, 0x74, 0x79, 0x5d, 0x00
.L_0:


//--------------------- .nv.shared._ZN7cutlass13device_kernelINS_4gemm6kernel13GemmUniversalIN4cute5tupleIJiiiiEEENS1_10collective13CollectiveMmaINS1_34MainloopSm90TmaGmmaWarpSpecializedILi3ENS5_IJNS4_1CILi2EEENSA_ILi1EEESC_EEENS1_32KernelTmaWarpSpecializedPingpongEEENS5_IJNSA_ILi64EEENSA_ILi176EEENSA_ILi128EEEEEENS_10bfloat16_tENS5_IJlSC_lEEESK_SL_NS4_8TiledMMAINS4_8MMA_AtomIJNS4_4SM904GMMA27MMA_64x16x16_F32BF16BF16_SSILNSP_5MajorE0ELSR_0ELNSP_7ScaleInE1ELSS_1EEEEEENS4_6LayoutINS5_IJSC_SC_SC_EEENS5_IJNSA_ILi0EEESX_SX_EEEEENS5_IJNS4_10UnderscoreES10_S10_EEEEENS4_13SM90_TMA_LOADENS4_14ComposedLayoutINS4_7SwizzleILi3ELi4ELi3EEENS4_18smem_ptr_flag_bitsILi16EEENSV_INS5_IJNSA_ILi8EEESG_EEENS5_IJSG_SC_EEEEEEEvNS4_8identityENS4_23SM90_TMA_LOAD_MULTICASTES1D_vS1E_EENS_8epilogue10collective6detail29Sm90TmaWarpSpecializedAdapterINS1I_15DefaultEpilogueISK_SL_SL_NS1H_6thread17LinearCombinationISK_Li1EffLNS1M_9ScaleType4KindE0ELNS_15FloatRoundStyleE2ESK_EENS1_15EpilogueDefaultEEEEEvvEEEEvNT_6ParamsE --------------------------
	.section	.nv.shared._ZN7cutlass13device_kernelINS_4gemm6kernel13GemmUniversalIN4cute5tupleIJiiiiEEENS1_10collective13CollectiveMmaINS1_34MainloopSm90TmaGmmaWarpSpecializedILi3ENS5_IJNS4_1CILi2EEENSA_ILi1EEESC_EEENS1_32KernelTmaWarpSpecializedPingpongEEENS5_IJNSA_ILi64EEENSA_ILi176EEENSA_ILi128EEEEEENS_10bfloat16_tENS5_IJlSC_lEEESK_SL_NS4_8TiledMMAINS4_8MMA_AtomIJNS4_4SM904GMMA27MMA_64x16x16_F32BF16BF16_SSILNSP_5MajorE0ELSR_0ELNSP_7ScaleInE1ELSS_1EEEEEENS4_6LayoutINS5_IJSC_SC_SC_EEENS5_IJNSA_ILi0EEESX_SX_EEEEENS5_IJNS4_10UnderscoreES10_S10_EEEEENS4_13SM90_TMA_LOADENS4_14ComposedLayoutINS4_7SwizzleILi3ELi4ELi3EEENS4_18smem_ptr_flag_bitsILi16EEENSV_INS5_IJNSA_ILi8EEESG_EEENS5_IJSG_SC_EEEEEEEvNS4_8identityENS4_23SM90_TMA_LOAD_MULTICASTES1D_vS1E_EENS_8epilogue10collective6detail29Sm90TmaWarpSpecializedAdapterINS1I_15DefaultEpilogueISK_SL_SL_NS1H_6thread17LinearCombinationISK_Li1EffLNS1M_9ScaleType4KindE0ELNS_15FloatRoundStyleE2ESK_EENS1_15EpilogueDefaultEEEEEvvEEEEvNT_6ParamsE,"aw",@nobits
	.sectionflags	@""
	.align	16
	.zero		1024


//--------------------- .nv.shared.reserved.0     --------------------------
	.section	.nv.shared.reserved.0,"aw",@nobits
	.weak		__nv_reservedSMEM_offset_0_alias
	.size		__nv_reservedSMEM_offset_0_alias, 0, 0
	.other		__nv_reservedSMEM_offset_0_alias,@"STO_CUDA_RESERVED_SHARED STV_DEFAULT"
__nv_reservedSMEM_offset_0_alias:
	.zero		0


//--------------------- .nv.global                --------------------------
	.section	.nv.global,"aw",@nobits
.nv.global:
	.type		_ZN40_INTERNAL_580a2417_4_k_cu_b72b8caf_106434cute1_E,@object
	.size		_ZN40_INTERNAL_580a2417_4_k_cu_b72b8caf_106434cute1_E,(_ZN40_INTERNAL_580a2417_4_k_cu_b72b8caf_106434cuda3std3__45__cpo6cbeginE - _ZN40_INTERNAL_580a2417_4_k_cu_b72b8caf_106434cute1_E)
_ZN40_INTERNAL_580a2417_4_k_cu_b72b8caf_106434cute1_E:
	.zero		1
	.type		_ZN40_INTERNAL_580a2417_4_k_cu_b72b8caf_106434cuda3std3__45__cpo6cbeginE,@object
	.size		_ZN40_INTERNAL_580a2417_4_k_cu_b72b8caf_106434cuda3std3__45__cpo6cbeginE,(_ZN40_INTERNAL_580a2417_4_k_cu_b72b8caf_106434cuda3std3__48in_placeE - _ZN40_INTERNAL_580a2417_4_k_cu_b72b8caf_106434cuda3std3__45__cpo6cbeginE)
_ZN40_INTERNAL_580a2417_4_k_cu_b72b8caf_106434cuda3std3__45__cpo6cbeginE:
	.zero		1
	.type		_ZN40_INTERNAL_580a2417_4_k_cu_b72b8caf_106434cuda3std3__48in_placeE,@object
	.size		_ZN40_INTERNAL_580a2417_4_k_cu_b72b8caf_106434cuda3std3__48in_placeE,(_ZN40_INTERNAL_580a2417_4_k_cu_b72b8caf_106434cuda3std6ranges3__45__cpo9iter_moveE - _ZN40_INTERNAL_580a2417_4_k_cu_b72b8caf_106434cuda3std3__48in_placeE)
_ZN40_INTERNAL_580a2417_4_k_cu_b72b8caf_106434cuda3std3__48in_placeE:
	.zero		1
	.type		_ZN40_INTERNAL_580a2417_4_k_cu_b72b8caf_106434cuda3std6ranges3__45__cpo9iter_moveE,@object
	.size		_ZN40_INTERNAL_580a2417_4_k_cu_b72b8caf_106434cuda3std6ranges3__45__cpo9iter_moveE,(_ZN40_INTERNAL_580a2417_4_k_cu_b72b8caf_106434cuda3std3__45__cpo5beginE - _ZN40_INTERNAL_580a2417_4_k_cu_b72b8caf_106434cuda3std6ranges3__45__cpo9iter_moveE)
_ZN40_INTERNAL_580a2417_4_k_cu_b72b8caf_106434cuda3std6ranges3__45__cpo9iter_moveE:
	.zero		1
	.type		_ZN40_INTERNAL_580a2417_4_k_cu_b72b8caf_106434cuda3std3__45__cpo5beginE,@object
	.size		_ZN40_INTERNAL_580a2417_4_k_cu_b72b8caf_106434cuda3std3__45__cpo5beginE,(_ZN40_INTERNAL_580a2417_4_k_cu_b72b8caf_106434cuda3std3__442_GLOBAL__N__580a2417_4_k_cu_b72b8caf_106436ignoreE - _ZN40_INTERNAL_580a2417_4_k_cu_b72b8caf_106434cuda3std3__45__cpo5beginE)
_ZN40_INTERNAL_580a2417_4_k_cu_b72b8caf_106434cuda3std3__45__cpo5beginE:
	.zero		1
	.type		_ZN40_INTERNAL_580a2417_4_k_cu_b72b8caf_106434cuda3std3__442_GLOBAL__N__580a2417_4_k_cu_b72b8caf_106436ignoreE,@object
	.size		_ZN40_INTERNAL_580a2417_4_k_cu_b72b8caf_106434cuda3std3__442_GLOBAL__N__580a2417_4_k_cu_b72b8caf_106436ignoreE,(_ZN40_INTERNAL_580a2417_4_k_cu_b72b8caf_106434cute7productE - _ZN40_INTERNAL_580a2417_4_k_cu_b72b8caf_106434cuda3std3__442_GLOBAL__N__580a2417_4_k_cu_b72b8caf_106436ignoreE)
_ZN40_INTERNAL_580a2417_4_k_cu_b72b8caf_106434cuda3std3__442_GLOBAL__N__580a2417_4_k_cu_b72b8caf_106436ignoreE:
	.zero		1
	.type		_ZN40_INTERNAL_580a2417_4_k_cu_b72b8caf_106434cute7productE,@object
	.size		_ZN40_INTERNAL_580a2417_4_k_cu_b72b8caf_106434cute7productE,(_ZN40_INTERNAL_580a2417_4_k_cu_b72b8caf_106434cuda3std3__45__cpo3endE - _ZN40_INTERNAL_580a2417_4_k_cu_b72b8caf_106434cute7productE)
_ZN40_INTERNAL_580a2417_4_k_cu_b72b8caf_106434cute7productE:
	.zero		1
	.type		_ZN40_INTERNAL_580a2417_4_k_cu_b72b8caf_106434cuda3std3__45__cpo3endE,@object
	.size		_ZN40_INTERNAL_580a2417_4_k_cu_b72b8caf_106434cuda3std3__45__cpo3endE,(_ZN40_INTERNAL_580a2417_4_k_cu_b72b8caf_106434cuda3std3__419piecewise_constructE - _ZN40_INTERNAL_580a2417_4_k_cu_b72b8caf_106434cuda3std3__45__cpo3endE)
_ZN40_INTERNAL_580a2417_4_k_cu_b72b8caf_106434cuda3std3__45__cpo3endE:
	.zero		1
	.type		_ZN40_INTERNAL_580a2417_4_k_cu_b72b8caf_106434cuda3std3__419piecewise_constructE,@object
	.size		_ZN40_INTERNAL_580a2417_4_k_cu_b72b8caf_106434cuda3std3__419piecewise_constructE,(_ZN40_INTERNAL_580a2417_4_k_cu_b72b8caf_106434cuda3std3__45__cpo4cendE - _ZN40_INTERNAL_580a2417_4_k_cu_b72b8caf_106434cuda3std3__419piecewise_constructE)
_ZN40_INTERNAL_580a2417_4_k_cu_b72b8caf_106434cuda3std3__419piecewise_constructE:
	.zero		1
	.type		_ZN40_INTERNAL_580a2417_4_k_cu_b72b8caf_106434cuda3std3__45__cpo4cendE,@object
	.size		_ZN40_INTERNAL_580a2417_4_k_cu_b72b8caf_106434cuda3std3__45__cpo4cendE,(_ZN40_INTERNAL_580a2417_4_k_cu_b72b8caf_106434cuda3std6ranges3__45__cpo4swapE - _ZN40_INTERNAL_580a2417_4_k_cu_b72b8caf_106434cuda3std3__45__cpo4cendE)
_ZN40_INTERNAL_580a2417_4_k_cu_b72b8caf_106434cuda3std3__45__cpo4cendE:
	.zero		1
	.type		_ZN40_INTERNAL_580a2417_4_k_cu_b72b8caf_106434cuda3std6ranges3__45__cpo4swapE,@object
	.size		_ZN40_INTERNAL_580a2417_4_k_cu_b72b8caf_106434cuda3std6ranges3__45__cpo4swapE,(.L_8 - _ZN40_INTERNAL_580a2417_4_k_cu_b72b8caf_106434cuda3std6ranges3__45__cpo4swapE)
_ZN40_INTERNAL_580a2417_4_k_cu_b72b8caf_106434cuda3std6ranges3__45__cpo4swapE:
	.zero		1
.L_8:


//--------------------- .nv.constant0._ZN7cutlass13device_kernelINS_4gemm6kernel13GemmUniversalIN4cute5tupleIJiiiiEEENS1_10collective13CollectiveMmaINS1_34MainloopSm90TmaGmmaWarpSpecializedILi3ENS5_IJNS4_1CILi2EEENSA_ILi1EEESC_EEENS1_32KernelTmaWarpSpecializedPingpongEEENS5_IJNSA_ILi64EEENSA_ILi176EEENSA_ILi128EEEEEENS_10bfloat16_tENS5_IJlSC_lEEESK_SL_NS4_8TiledMMAINS4_8MMA_AtomIJNS4_4SM904GMMA27MMA_64x16x16_F32BF16BF16_SSILNSP_5MajorE0ELSR_0ELNSP_7ScaleInE1ELSS_1EEEEEENS4_6LayoutINS5_IJSC_SC_SC_EEENS5_IJNSA_ILi0EEESX_SX_EEEEENS5_IJNS4_10UnderscoreES10_S10_EEEEENS4_13SM90_TMA_LOADENS4_14ComposedLayoutINS4_7SwizzleILi3ELi4ELi3EEENS4_18smem_ptr_flag_bitsILi16EEENSV_INS5_IJNSA_ILi8EEESG_EEENS5_IJSG_SC_EEEEEEEvNS4_8identityENS4_23SM90_TMA_LOAD_MULTICASTES1D_vS1E_EENS_8epilogue10collective6detail29Sm90TmaWarpSpecializedAdapterINS1I_15DefaultEpilogueISK_SL_SL_NS1H_6thread17LinearCombinationISK_Li1EffLNS1M_9ScaleType4KindE0ELNS_15FloatRoundStyleE2ESK_EENS1_15EpilogueDefaultEEEEEvvEEEEvNT_6ParamsE --------------------------
	.section	.nv.constant0._ZN7cutlass13device_kernelINS_4gemm6kernel13GemmUniversalIN4cute5tupleIJiiiiEEENS1_10collective13CollectiveMmaINS1_34MainloopSm90TmaGmmaWarpSpecializedILi3ENS5_IJNS4_1CILi2EEENSA_ILi1EEESC_EEENS1_32KernelTmaWarpSpecializedPingpongEEENS5_IJNSA_ILi64EEENSA_ILi176EEENSA_ILi128EEEEEENS_10bfloat16_tENS5_IJlSC_lEEESK_SL_NS4_8TiledMMAINS4_8MMA_AtomIJNS4_4SM904GMMA27MMA_64x16x16_F32BF16BF16_SSILNSP_5MajorE0ELSR_0ELNSP_7ScaleInE1ELSS_1EEEEEENS4_6LayoutINS5_IJSC_SC_SC_EEENS5_IJNSA_ILi0EEESX_SX_EEEEENS5_IJNS4_10UnderscoreES10_S10_EEEEENS4_13SM90_TMA_LOADENS4_14ComposedLayoutINS4_7SwizzleILi3ELi4ELi3EEENS4_18smem_ptr_flag_bitsILi16EEENSV_INS5_IJNSA_ILi8EEESG_EEENS5_IJSG_SC_EEEEEEEvNS4_8identityENS4_23SM90_TMA_LOAD_MULTICASTES1D_vS1E_EENS_8epilogue10collective6detail29Sm90TmaWarpSpecializedAdapterINS1I_15DefaultEpilogueISK_SL_SL_NS1H_6thread17LinearCombinationISK_Li1EffLNS1M_9ScaleType4KindE0ELNS_15FloatRoundStyleE2ESK_EENS1_15EpilogueDefaultEEEEEvvEEEEvNT_6ParamsE,"a",@progbits
	.sectionflags	@""
	.align	4
.nv.constant0._ZN7cutlass13device_kernelINS_4gemm6kernel13GemmUniversalIN4cute5tupleIJiiiiEEENS1_10collective13CollectiveMmaINS1_34MainloopSm90TmaGmmaWarpSpecializedILi3ENS5_IJNS4_1CILi2EEENSA_ILi1EEESC_EEENS1_32KernelTmaWarpSpecializedPingpongEEENS5_IJNSA_ILi64EEENSA_ILi176EEENSA_ILi128EEEEEENS_10bfloat16_tENS5_IJlSC_lEEESK_SL_NS4_8TiledMMAINS4_8MMA_AtomIJNS4_4SM904GMMA27MMA_64x16x16_F32BF16BF16_SSILNSP_5MajorE0ELSR_0ELNSP_7ScaleInE1ELSS_1EEEEEENS4_6LayoutINS5_IJSC_SC_SC_EEENS5_IJNSA_ILi0EEESX_SX_EEEEENS5_IJNS4_10UnderscoreES10_S10_EEEEENS4_13SM90_TMA_LOADENS4_14ComposedLayoutINS4_7SwizzleILi3ELi4ELi3EEENS4_18smem_ptr_flag_bitsILi16EEENSV_INS5_IJNSA_ILi8EEESG_EEENS5_IJSG_SC_EEEEEEEvNS4_8identityENS4_23SM90_TMA_LOAD_MULTICASTES1D_vS1E_EENS_8epilogue10collective6detail29Sm90TmaWarpSpecializedAdapterINS1I_15DefaultEpilogueISK_SL_SL_NS1H_6thread17LinearCombinationISK_Li1EffLNS1M_9ScaleType4KindE0ELNS_15FloatRoundStyleE2ESK_EENS1_15EpilogueDefaultEEEEEvvEEEEvNT_6ParamsE:
	.zero		1664


//--------------------- SYMBOLS --------------------------

	.type		.nv.reservedSmem.offset0,@object
	.size		.nv.reservedSmem.offset0,0x4
	.type		__assertfail,@function
